	.target	sm_90a

	.elftype	@"ET_EXEC"


//--------------------- .note.nv.tkinfo           --------------------------
	.section	.note.nv.tkinfo,"",@"SHT_NOTE"
	.sectionflags	@"SHF_NOTE_NV_TKINFO"
	.tkinfo
        /*0018*/ 	.word	0x00000002
        /*0030*/ 	.string	""
        /*0030*/ 	.string	"ptxas"
        /*0030*/ 	.string	"Cuda compilation tools, release 13.0, V13.0.88"
        /*0030*/ 	.string	"Build cuda_13.0.r13.0/compiler.36424714_0"
        /*0030*/ 	.string	"-arch sm_90a -m 64 "



//--------------------- .note.nv.cuinfo           --------------------------
	.section	.note.nv.cuinfo,"",@"SHT_NOTE"
	.sectionflags	@"SHF_NOTE_NV_CUINFO"
        /*0018*/ 	.short	0x0002
        /*001a*/ 	.short	0x005a
        /*001c*/ 	.short	0x0082
	.zero		2


//--------------------- .nv.info                  --------------------------
	.section	.nv.info,"",@"SHT_CUDA_INFO"
	.align	4


	//----- nvinfo : EIATTR_REGCOUNT
	.align		4
        /*0000*/ 	.byte	0x04, 0x2f
        /*0002*/ 	.short	(.L_15 - .L_14)
	.align		4
.L_14:
        /*0004*/ 	.word	index@(_ZN7cutlass13device_kernelINS_4gemm6kernel13GemmUniversalIN4cute5tupleIJiiiiEEENS1_10collective13CollectiveMmaINS1_34MainloopSm90TmaGmmaWarpSpecializedILi18ENS5_IJNS4_1CILi1EEENSA_ILi2EEESB_EEENS1_35KernelTmaWarpSpecializedCooperativeEEENS5_IJNSA_ILi128EEENSA_ILi256EEENSA_ILi32EEEEEEaNS5_IJlSB_lEEEaSK_NS4_8TiledMMAINS4_8MMA_AtomIJNS4_4SM904GMMA27MMA_64x256x32_S32S8S8_SS_TNEEEENS4_6LayoutINS5_IJSC_SB_SB_EEENS5_IJSB_NSA_ILi0EEEST_EEEEENS5_IJNS4_10UnderscoreESW_SW_EEEEENS4_23SM90_TMA_LOAD_MULTICASTENS4_14ComposedLayoutINS4_7SwizzleILi1ELi4ELi3EEENS4_18smem_ptr_flag_bitsILi8EEENSR_INS5_IJNSA_ILi8EEESI_EEENS5_IJSI_SB_EEEEEEEvNS4_8identityENS4_13SM90_TMA_LOADES19_vS1A_EENS_8epilogue10collective6detail29Sm90TmaWarpSpecializedAdapterINS1E_15DefaultEpilogueIaSK_SK_NS1D_6thread17LinearCombinationIaLi1EiiLNS1I_9ScaleType4KindE0ELNS_15FloatRoundStyleE2EaEENS1_15EpilogueDefaultEEEEEvvEEEEvNT_6ParamsE)
        /*0008*/ 	.word	0x000000a8


	//----- nvinfo : EIATTR_FRAME_SIZE
	.align		4
.L_15:
        /*000c*/ 	.byte	0x04, 0x11
        /*000e*/ 	.short	(.L_17 - .L_16)
	.align		4
.L_16:
        /*0010*/ 	.word	index@(_ZN7cutlass13device_kernelINS_4gemm6kernel13GemmUniversalIN4cute5tupleIJiiiiEEENS1_10collective13CollectiveMmaINS1_34MainloopSm90TmaGmmaWarpSpecializedILi18ENS5_IJNS4_1CILi1EEENSA_ILi2EEESB_EEENS1_35KernelTmaWarpSpecializedCooperativeEEENS5_IJNSA_ILi128EEENSA_ILi256EEENSA_ILi32EEEEEEaNS5_IJlSB_lEEEaSK_NS4_8TiledMMAINS4_8MMA_AtomIJNS4_4SM904GMMA27MMA_64x256x32_S32S8S8_SS_TNEEEENS4_6LayoutINS5_IJSC_SB_SB_EEENS5_IJSB_NSA_ILi0EEEST_EEEEENS5_IJNS4_10UnderscoreESW_SW_EEEEENS4_23SM90_TMA_LOAD_MULTICASTENS4_14ComposedLayoutINS4_7SwizzleILi1ELi4ELi3EEENS4_18smem_ptr_flag_bitsILi8EEENSR_INS5_IJNSA_ILi8EEESI_EEENS5_IJSI_SB_EEEEEEEvNS4_8identityENS4_13SM90_TMA_LOADES19_vS1A_EENS_8epilogue10collective6detail29Sm90TmaWarpSpecializedAdapterINS1E_15DefaultEpilogueIaSK_SK_NS1D_6thread17LinearCombinationIaLi1EiiLNS1I_9ScaleType4KindE0ELNS_15FloatRoundStyleE2EaEENS1_15EpilogueDefaultEEEEEvvEEEEvNT_6ParamsE)
        /*0014*/ 	.word	0x00000000


	//----- nvinfo : EIATTR_MIN_STACK_SIZE
	.align		4
.L_17:
        /*0018*/ 	.byte	0x04, 0x12
        /*001a*/ 	.short	(.L_19 - .L_18)
	.align		4
.L_18:
        /*001c*/ 	.word	index@(_ZN7cutlass13device_kernelINS_4gemm6kernel13GemmUniversalIN4cute5tupleIJiiiiEEENS1_10collective13CollectiveMmaINS1_34MainloopSm90TmaGmmaWarpSpecializedILi18ENS5_IJNS4_1CILi1EEENSA_ILi2EEESB_EEENS1_35KernelTmaWarpSpecializedCooperativeEEENS5_IJNSA_ILi128EEENSA_ILi256EEENSA_ILi32EEEEEEaNS5_IJlSB_lEEEaSK_NS4_8TiledMMAINS4_8MMA_AtomIJNS4_4SM904GMMA27MMA_64x256x32_S32S8S8_SS_TNEEEENS4_6LayoutINS5_IJSC_SB_SB_EEENS5_IJSB_NSA_ILi0EEEST_EEEEENS5_IJNS4_10UnderscoreESW_SW_EEEEENS4_23SM90_TMA_LOAD_MULTICASTENS4_14ComposedLayoutINS4_7SwizzleILi1ELi4ELi3EEENS4_18smem_ptr_flag_bitsILi8EEENSR_INS5_IJNSA_ILi8EEESI_EEENS5_IJSI_SB_EEEEEEEvNS4_8identityENS4_13SM90_TMA_LOADES19_vS1A_EENS_8epilogue10collective6detail29Sm90TmaWarpSpecializedAdapterINS1E_15DefaultEpilogueIaSK_SK_NS1D_6thread17LinearCombinationIaLi1EiiLNS1I_9ScaleType4KindE0ELNS_15FloatRoundStyleE2EaEENS1_15EpilogueDefaultEEEEEvvEEEEvNT_6ParamsE)
        /*0020*/ 	.word	0x00000000
.L_19:


//--------------------- .nv.compat                --------------------------
	.section	.nv.compat,"",@"SHT_CUDA_COMPAT_INFO"
	.align	4
        /*0000*/ 	.byte	0x02, 0x09, 0x01, 0x00, 0x02, 0x02, 0x04, 0x00, 0x02, 0x05, 0x05, 0x00, 0x03, 0x07, 0x01, 0x01
        /*0010*/ 	.byte	0x02, 0x03, 0x01, 0x00, 0x02, 0x06, 0x01, 0x00, 0x04, 0x0b, 0x08, 0x00, 0x00, 0x00, 0x00, 0x00
        /*0020*/ 	.byte	0x00, 0x00, 0x00, 0x00


//--------------------- .nv.info._ZN7cutlass13device_kernelINS_4gemm6kernel13GemmUniversalIN4cute5tupleIJiiiiEEENS1_10collective13CollectiveMmaINS1_34MainloopSm90TmaGmmaWarpSpecializedILi18ENS5_IJNS4_1CILi1EEENSA_ILi2EEESB_EEENS1_35KernelTmaWarpSpecializedCooperativeEEENS5_IJNSA_ILi128EEENSA_ILi256EEENSA_ILi32EEEEEEaNS5_IJlSB_lEEEaSK_NS4_8TiledMMAINS4_8MMA_AtomIJNS4_4SM904GMMA27MMA_64x256x32_S32S8S8_SS_TNEEEENS4_6LayoutINS5_IJSC_SB_SB_EEENS5_IJSB_NSA_ILi0EEEST_EEEEENS5_IJNS4_10UnderscoreESW_SW_EEEEENS4_23SM90_TMA_LOAD_MULTICASTENS4_14ComposedLayoutINS4_7SwizzleILi1ELi4ELi3EEENS4_18smem_ptr_flag_bitsILi8EEENSR_INS5_IJNSA_ILi8EEESI_EEENS5_IJSI_SB_EEEEEEEvNS4_8identityENS4_13SM90_TMA_LOADES19_vS1A_EENS_8epilogue10collective6detail29Sm90TmaWarpSpecializedAdapterINS1E_15DefaultEpilogueIaSK_SK_NS1D_6thread17LinearCombinationIaLi1EiiLNS1I_9ScaleType4KindE0ELNS_15FloatRoundStyleE2EaEENS1_15EpilogueDefaultEEEEEvvEEEEvNT_6ParamsE --------------------------
	.section	.nv.info._ZN7cutlass13device_kernelINS_4gemm6kernel13GemmUniversalIN4cute5tupleIJiiiiEEENS1_10collective13CollectiveMmaINS1_34MainloopSm90TmaGmmaWarpSpecializedILi18ENS5_IJNS4_1CILi1EEENSA_ILi2EEESB_EEENS1_35KernelTmaWarpSpecializedCooperativeEEENS5_IJNSA_ILi128EEENSA_ILi256EEENSA_ILi32EEEEEEaNS5_IJlSB_lEEEaSK_NS4_8TiledMMAINS4_8MMA_AtomIJNS4_4SM904GMMA27MMA_64x256x32_S32S8S8_SS_TNEEEENS4_6LayoutINS5_IJSC_SB_SB_EEENS5_IJSB_NSA_ILi0EEEST_EEEEENS5_IJNS4_10UnderscoreESW_SW_EEEEENS4_23SM90_TMA_LOAD_MULTICASTENS4_14ComposedLayoutINS4_7SwizzleILi1ELi4ELi3EEENS4_18smem_ptr_flag_bitsILi8EEENSR_INS5_IJNSA_ILi8EEESI_EEENS5_IJSI_SB_EEEEEEEvNS4_8identityENS4_13SM90_TMA_LOADES19_vS1A_EENS_8epilogue10collective6detail29Sm90TmaWarpSpecializedAdapterINS1E_15DefaultEpilogueIaSK_SK_NS1D_6thread17LinearCombinationIaLi1EiiLNS1I_9ScaleType4KindE0ELNS_15FloatRoundStyleE2EaEENS1_15EpilogueDefaultEEEEEvvEEEEvNT_6ParamsE,"",@"SHT_CUDA_INFO"
	.sectionflags	@""
	.align	4


	//----- nvinfo : EIATTR_CUDA_API_VERSION
	.align		4
        /*0000*/ 	.byte	0x04, 0x37
        /*0002*/ 	.short	(.L_21 - .L_20)
.L_20:
        /*0004*/ 	.word	0x00000082


	//----- nvinfo : EIATTR_KPARAM_INFO
	.align		4
.L_21:
        /*0008*/ 	.byte	0x04, 0x17
        /*000a*/ 	.short	(.L_23 - .L_22)
.L_22:
        /*000c*/ 	.word	0x00000000
        /*0010*/ 	.short	0x0000
        /*0012*/ 	.short	0x0070
        /*0014*/ 	.byte	0x00, 0xf0, 0x01, 0x10


	//----- nvinfo : EIATTR_SPARSE_MMA_MASK
	.align		4
.L_23:
        /*0018*/ 	.byte	0x03, 0x50
        /*001a*/ 	.short	0x0000


	//----- nvinfo : EIATTR_MAXREG_COUNT
	.align		4
        /*001c*/ 	.byte	0x03, 0x1b
        /*001e*/ 	.short	0x00a8


	//----- nvinfo : EIATTR_NUM_BARRIERS
	.align		4
        /*0020*/ 	.byte	0x02, 0x4c
        /*0022*/ 	.byte	0x01
	.zero		1


	//----- nvinfo : EIATTR_EXTERNS
	.align		4
        /*0024*/ 	.byte	0x04, 0x0f
        /*0026*/ 	.short	(.L_25 - .L_24)


	//   ....[0]....
	.align		4
.L_24:
        /*0028*/ 	.word	index@(__assertfail)


	//----- nvinfo : EIATTR_MERCURY_ISA_VERSION
	.align		4
.L_25:
        /*002c*/ 	.byte	0x03, 0x5f
        /*002e*/ 	.short	0x0101


	//----- nvinfo : EIATTR_INT_WARP_WIDE_INSTR_OFFSETS
	.align		4
        /*0030*/ 	.byte	0x04, 0x31
        /*0032*/ 	.short	(.L_27 - .L_26)


	//   ....[0]....
.L_26:
        /*0034*/ 	.word	0x00000620


	//   ....[1]....
        /*0038*/ 	.word	0x00000640


	//   ....[2]....
        /*003c*/ 	.word	0x00000800


	//----- nvinfo : EIATTR_COOP_GROUP_MASK_REGIDS
	.align		4
.L_27:
        /*0040*/ 	.byte	0x04, 0x29
        /*0042*/ 	.short	(.L_29 - .L_28)


	//   ....[0]....
.L_28:
        /*0044*/ 	.word	0xffffffff


	//   ....[1]....
        /*0048*/ 	.word	0xffffffff


	//   ....[2]....
        /*004c*/ 	.word	0xffffffff


	//   ....[3]....
        /*0050*/ 	.word	0xffffffff


	//   ....[4]....
        /*0054*/ 	.word	0xffffffff


	//   ....[5]....
        /*0058*/ 	.word	0xffffffff


	//----- nvinfo : EIATTR_COOP_GROUP_INSTR_OFFSETS
	.align		4
.L_29:
        /*005c*/ 	.byte	0x04, 0x28
        /*005e*/ 	.short	(.L_31 - .L_30)


	//   ....[0]....
.L_30:
        /*0060*/ 	.word	0x00000060


	//   ....[1]....
        /*0064*/ 	.word	0x00000070


	//   ....[2]....
        /*0068*/ 	.word	0x00000130


	//   ....[3]....
        /*006c*/ 	.word	0x000004c0


	//   ....[4]....
        /*0070*/ 	.word	0x00000970


	//   ....[5]....
        /*0074*/ 	.word	0x000013b0


	//----- nvinfo : EIATTR_REG_RECONFIG
	.align		4
.L_31:
        /*0078*/ 	.byte	0x01, 0x54
	.zero		2


	//----- nvinfo : EIATTR_SYSCALL_OFFSETS
	.align		4
        /*007c*/ 	.byte	0x04, 0x46
        /*007e*/ 	.short	(.L_33 - .L_32)


	//   ....[0]....
.L_32:
        /*0080*/ 	.word	0x00001570


	//----- nvinfo : EIATTR_MBARRIER_INSTR_OFFSETS
	.align		4
.L_33:
        /*0084*/ 	.byte	0x04, 0x39
        /*0086*/ 	.short	(.L_35 - .L_34)


	//   ....[0]....
.L_34:
        /*0088*/ 	.word	0x00000250
        /*008c*/ 	.word	0x000000ff
        /*0090*/ 	.word	0x00000000
        /*0094*/ 	.short	0x0100
        /*0096*/ 	.byte	0x08
	.zero		1


	//   ....[1]....
        /*0098*/ 	.word	0x00000260
        /*009c*/ 	.word	0x000000ff
        /*00a0*/ 	.word	0x00000090
        /*00a4*/ 	.short	0x0100
        /*00a6*/ 	.byte	0x08
	.zero		1


	//   ....[2]....
        /*00a8*/ 	.word	0x00000270
        /*00ac*/ 	.word	0x000000ff
        /*00b0*/ 	.word	0x00000008
        /*00b4*/ 	.short	0x0100
        /*00b6*/ 	.byte	0x08
	.zero		1


	//   ....[3]....
        /*00b8*/ 	.word	0x00000280
        /*00bc*/ 	.word	0x000000ff
        /*00c0*/ 	.word	0x00000098
        /*00c4*/ 	.short	0x0100
        /*00c6*/ 	.byte	0x08
	.zero		1


	//   ....[4]....
        /*00c8*/ 	.word	0x00000290
        /*00cc*/ 	.word	0x000000ff
        /*00d0*/ 	.word	0x00000010
        /*00d4*/ 	.short	0x0100
        /*00d6*/ 	.byte	0x08
	.zero		1


	//   ....[5]....
        /*00d8*/ 	.word	0x000002a0
        /*00dc*/ 	.word	0x000000ff
        /*00e0*/ 	.word	0x000000a0
        /*00e4*/ 	.short	0x0100
        /*00e6*/ 	.byte	0x08
	.zero		1


	//   ....[6]....
        /*00e8*/ 	.word	0x000002b0
        /*00ec*/ 	.word	0x000000ff
        /*00f0*/ 	.word	0x00000018
        /*00f4*/ 	.short	0x0100
        /*00f6*/ 	.byte	0x08
	.zero		1


	//   ....[7]....
        /*00f8*/ 	.word	0x000002c0
        /*00fc*/ 	.word	0x000000ff
        /*0100*/ 	.word	0x000000a8
        /*0104*/ 	.short	0x0100
        /*0106*/ 	.byte	0x08
	.zero		1


	//   ....[8]....
        /*0108*/ 	.word	0x000002d0
        /*010c*/ 	.word	0x000000ff
        /*0110*/ 	.word	0x00000020
        /*0114*/ 	.short	0x0100
        /*0116*/ 	.byte	0x08
	.zero		1


	//   ....[9]....
        /*0118*/ 	.word	0x000002e0
        /*011c*/ 	.word	0x000000ff
        /*0120*/ 	.word	0x000000b0
        /*0124*/ 	.short	0x0100
        /*0126*/ 	.byte	0x08
	.zero		1


	//   ....[10]....
        /*0128*/ 	.word	0x000002f0
        /*012c*/ 	.word	0x000000ff
        /*0130*/ 	.word	0x00000028
        /*0134*/ 	.short	0x0100
        /*0136*/ 	.byte	0x08
	.zero		1


	//   ....[11]....
        /*0138*/ 	.word	0x00000300
        /*013c*/ 	.word	0x000000ff
        /*0140*/ 	.word	0x000000b8
        /*0144*/ 	.short	0x0100
        /*0146*/ 	.byte	0x08
	.zero		1


	//   ....[12]....
        /*0148*/ 	.word	0x00000310
        /*014c*/ 	.word	0x000000ff
        /*0150*/ 	.word	0x00000030
        /*0154*/ 	.short	0x0100
        /*0156*/ 	.byte	0x08
	.zero		1


	//   ....[13]....
        /*0158*/ 	.word	0x00000320
        /*015c*/ 	.word	0x000000ff
        /*0160*/ 	.word	0x000000c0
        /*0164*/ 	.short	0x0100
        /*0166*/ 	.byte	0x08
	.zero		1


	//   ....[14]....
        /*0168*/ 	.word	0x00000330
        /*016c*/ 	.word	0x000000ff
        /*0170*/ 	.word	0x00000038
        /*0174*/ 	.short	0x0100
        /*0176*/ 	.byte	0x08
	.zero		1


	//   ....[15]....
        /*0178*/ 	.word	0x00000340
        /*017c*/ 	.word	0x000000ff
        /*0180*/ 	.word	0x000000c8
        /*0184*/ 	.short	0x0100
        /*0186*/ 	.byte	0x08
	.zero		1


	//   ....[16]....
        /*0188*/ 	.word	0x00000350
        /*018c*/ 	.word	0x000000ff
        /*0190*/ 	.word	0x00000040
        /*0194*/ 	.short	0x0100
        /*0196*/ 	.byte	0x08
	.zero		1


	//   ....[17]....
        /*0198*/ 	.word	0x00000360
        /*019c*/ 	.word	0x000000ff
        /*01a0*/ 	.word	0x000000d0
        /*01a4*/ 	.short	0x0100
        /*01a6*/ 	.byte	0x08
	.zero		1


	//   ....[18]....
        /*01a8*/ 	.word	0x00000370
        /*01ac*/ 	.word	0x000000ff
        /*01b0*/ 	.word	0x00000048
        /*01b4*/ 	.short	0x0100
        /*01b6*/ 	.byte	0x08
	.zero		1


	//   ....[19]....
        /*01b8*/ 	.word	0x00000380
        /*01bc*/ 	.word	0x000000ff
        /*01c0*/ 	.word	0x000000d8
        /*01c4*/ 	.short	0x0100
        /*01c6*/ 	.byte	0x08
	.zero		1


	//   ....[20]....
        /*01c8*/ 	.word	0x00000390
        /*01cc*/ 	.word	0x000000ff
        /*01d0*/ 	.word	0x00000050
        /*01d4*/ 	.short	0x0100
        /*01d6*/ 	.byte	0x08
	.zero		1


	//   ....[21]....
        /*01d8*/ 	.word	0x000003a0
        /*01dc*/ 	.word	0x000000ff
        /*01e0*/ 	.word	0x000000e0
        /*01e4*/ 	.short	0x0100
        /*01e6*/ 	.byte	0x08
	.zero		1


	//   ....[22]....
        /*01e8*/ 	.word	0x000003b0
        /*01ec*/ 	.word	0x000000ff
        /*01f0*/ 	.word	0x00000058
        /*01f4*/ 	.short	0x0100
        /*01f6*/ 	.byte	0x08
	.zero		1


	//   ....[23]....
        /*01f8*/ 	.word	0x000003c0
        /*01fc*/ 	.word	0x000000ff
        /*0200*/ 	.word	0x000000e8
        /*0204*/ 	.short	0x0100
        /*0206*/ 	.byte	0x08
	.zero		1


	//   ....[24]....
        /*0208*/ 	.word	0x000003d0
        /*020c*/ 	.word	0x000000ff
        /*0210*/ 	.word	0x00000060
        /*0214*/ 	.short	0x0100
        /*0216*/ 	.byte	0x08
	.zero		1


	//   ....[25]....
        /*0218*/ 	.word	0x000003e0
        /*021c*/ 	.word	0x000000ff
        /*0220*/ 	.word	0x000000f0
        /*0224*/ 	.short	0x0100
        /*0226*/ 	.byte	0x08
	.zero		1


	//   ....[26]....
        /*0228*/ 	.word	0x000003f0
        /*022c*/ 	.word	0x000000ff
        /*0230*/ 	.word	0x00000068
        /*0234*/ 	.short	0x0100
        /*0236*/ 	.byte	0x08
	.zero		1


	//   ....[27]....
        /*0238*/ 	.word	0x00000400
        /*023c*/ 	.word	0x000000ff
        /*0240*/ 	.word	0x000000f8
        /*0244*/ 	.short	0x0100
        /*0246*/ 	.byte	0x08
	.zero		1


	//   ....[28]....
        /*0248*/ 	.word	0x00000410
        /*024c*/ 	.word	0x000000ff
        /*0250*/ 	.word	0x00000070
        /*0254*/ 	.short	0x0100
        /*0256*/ 	.byte	0x08
	.zero		1


	//   ....[29]....
        /*0258*/ 	.word	0x00000420
        /*025c*/ 	.word	0x000000ff
        /*0260*/ 	.word	0x00000100
        /*0264*/ 	.short	0x0100
        /*0266*/ 	.byte	0x08
	.zero		1


	//   ....[30]....
        /*0268*/ 	.word	0x00000430
        /*026c*/ 	.word	0x000000ff
        /*0270*/ 	.word	0x00000078
        /*0274*/ 	.short	0x0100
        /*0276*/ 	.byte	0x08
	.zero		1


	//   ....[31]....
        /*0278*/ 	.word	0x00000440
        /*027c*/ 	.word	0x000000ff
        /*0280*/ 	.word	0x00000108
        /*0284*/ 	.short	0x0100
        /*0286*/ 	.byte	0x08
	.zero		1


	//   ....[32]....
        /*0288*/ 	.word	0x00000450
        /*028c*/ 	.word	0x000000ff
        /*0290*/ 	.word	0x00000080
        /*0294*/ 	.short	0x0100
        /*0296*/ 	.byte	0x08
	.zero		1


	//   ....[33]....
        /*0298*/ 	.word	0x00000460
        /*029c*/ 	.word	0x000000ff
        /*02a0*/ 	.word	0x00000110
        /*02a4*/ 	.short	0x0100
        /*02a6*/ 	.byte	0x08
	.zero		1


	//   ....[34]....
        /*02a8*/ 	.word	0x00000470
        /*02ac*/ 	.word	0x000000ff
        /*02b0*/ 	.word	0x00000088
        /*02b4*/ 	.short	0x0100
        /*02b6*/ 	.byte	0x08
	.zero		1


	//   ....[35]....
        /*02b8*/ 	.word	0x00000480
        /*02bc*/ 	.word	0x000000ff
        /*02c0*/ 	.word	0x00000118
        /*02c4*/ 	.short	0x0100
        /*02c6*/ 	.byte	0x08
	.zero		1


	//   ....[36]....
        /*02c8*/ 	.word	0x000008b0
        /*02cc*/ 	.word	0x000000ff
        /*02d0*/ 	.word	0x00000130
        /*02d4*/ 	.short	0x0100
        /*02d6*/ 	.byte	0x06
	.zero		1


	//   ....[37]....
        /*02d8*/ 	.word	0x00000920
        /*02dc*/ 	.word	0x000000ff
        /*02e0*/ 	.word	0x00000138
        /*02e4*/ 	.short	0x0100
        /*02e6*/ 	.byte	0x06
	.zero		1


	//   ....[38]....
        /*02e8*/ 	.word	0x00001640
        /*02ec*/ 	.word	0x00000003
        /*02f0*/ 	.word	0x00000000
        /*02f4*/ 	.short	0x010a
        /*02f6*/ 	.byte	0x3f
	.zero		1


	//   ....[39]....
        /*02f8*/ 	.word	0x00001680
        /*02fc*/ 	.word	0x00000003
        /*0300*/ 	.word	0x00000000
        /*0304*/ 	.short	0x010a
        /*0306*/ 	.byte	0x3f
	.zero		1


	//   ....[40]....
        /*0308*/ 	.word	0x000018e0
        /*030c*/ 	.word	0x00000005
        /*0310*/ 	.word	0x00000000
        /*0314*/ 	.short	0x010a
        /*0316*/ 	.byte	0x3f
	.zero		1


	//   ....[41]....
        /*0318*/ 	.word	0x00001920
        /*031c*/ 	.word	0x00000005
        /*0320*/ 	.word	0x00000000
        /*0324*/ 	.short	0x010a
        /*0326*/ 	.byte	0x3f
	.zero		1


	//   ....[42]....
        /*0328*/ 	.word	0x00001a10
        /*032c*/ 	.word	0x00000004
        /*0330*/ 	.word	0x00000000
        /*0334*/ 	.short	0x0101
        /*0336*/ 	.byte	0x3f
	.zero		1


	//   ....[43]....
        /*0338*/ 	.word	0x00001c30
        /*033c*/ 	.word	0x00000000
        /*0340*/ 	.word	0x00000000
        /*0344*/ 	.short	0x0101
        /*0346*/ 	.byte	0x3f
	.zero		1


	//   ....[44]....
        /*0348*/ 	.word	0x00009140
        /*034c*/ 	.word	0x00000017
        /*0350*/ 	.word	0x00000090
        /*0354*/ 	.short	0x010a
        /*0356*/ 	.byte	0x3f
	.zero		1


	//   ....[45]....
        /*0358*/ 	.word	0x000094b0
        /*035c*/ 	.word	0x00000003
        /*0360*/ 	.word	0x00000138
        /*0364*/ 	.short	0x0101
        /*0366*/ 	.byte	0x3f
	.zero		1


	//   ....[46]....
        /*0368*/ 	.word	0x00009c10
        /*036c*/ 	.word	0x00000007
        /*0370*/ 	.word	0x00000000
        /*0374*/ 	.short	0x010a
        /*0376*/ 	.byte	0x3f
	.zero		1


	//   ....[47]....
        /*0378*/ 	.word	0x00009c90
        /*037c*/ 	.word	0x00000008
        /*0380*/ 	.word	0x00000000
        /*0384*/ 	.short	0x010a
        /*0386*/ 	.byte	0x3f
	.zero		1


	//   ....[48]....
        /*0388*/ 	.word	0x00009d20
        /*038c*/ 	.word	0x00000009
        /*0390*/ 	.word	0x00000000
        /*0394*/ 	.short	0x010a
        /*0396*/ 	.byte	0x3f
	.zero		1


	//   ....[49]....
        /*0398*/ 	.word	0x00009db0
        /*039c*/ 	.word	0x00000008
        /*03a0*/ 	.word	0x00000000
        /*03a4*/ 	.short	0x010a
        /*03a6*/ 	.byte	0x3f
	.zero		1


	//   ....[50]....
        /*03a8*/ 	.word	0x00009e40
        /*03ac*/ 	.word	0x00000009
        /*03b0*/ 	.word	0x00000000
        /*03b4*/ 	.short	0x010a
        /*03b6*/ 	.byte	0x3f
	.zero		1


	//   ....[51]....
        /*03b8*/ 	.word	0x00009ed0
        /*03bc*/ 	.word	0x00000008
        /*03c0*/ 	.word	0x00000000
        /*03c4*/ 	.short	0x010a
        /*03c6*/ 	.byte	0x3f
	.zero		1


	//   ....[52]....
        /*03c8*/ 	.word	0x00009f60
        /*03cc*/ 	.word	0x00000009
        /*03d0*/ 	.word	0x00000000
        /*03d4*/ 	.short	0x010a
        /*03d6*/ 	.byte	0x3f
	.zero		1


	//   ....[53]....
        /*03d8*/ 	.word	0x00009ff0
        /*03dc*/ 	.word	0x00000008
        /*03e0*/ 	.word	0x00000000
        /*03e4*/ 	.short	0x010a
        /*03e6*/ 	.byte	0x3f
	.zero		1


	//   ....[54]....
        /*03e8*/ 	.word	0x0000a080
        /*03ec*/ 	.word	0x00000009
        /*03f0*/ 	.word	0x00000000
        /*03f4*/ 	.short	0x010a
        /*03f6*/ 	.byte	0x3f
	.zero		1


	//   ....[55]....
        /*03f8*/ 	.word	0x0000a110
        /*03fc*/ 	.word	0x00000008
        /*0400*/ 	.word	0x00000000
        /*0404*/ 	.short	0x010a
        /*0406*/ 	.byte	0x3f
	.zero		1


	//   ....[56]....
        /*0408*/ 	.word	0x0000a1a0
        /*040c*/ 	.word	0x00000009
        /*0410*/ 	.word	0x00000000
        /*0414*/ 	.short	0x010a
        /*0416*/ 	.byte	0x3f
	.zero		1


	//   ....[57]....
        /*0418*/ 	.word	0x0000a230
        /*041c*/ 	.word	0x00000008
        /*0420*/ 	.word	0x00000000
        /*0424*/ 	.short	0x010a
        /*0426*/ 	.byte	0x3f
	.zero		1


	//   ....[58]....
        /*0428*/ 	.word	0x0000a2c0
        /*042c*/ 	.word	0x00000009
        /*0430*/ 	.word	0x00000000
        /*0434*/ 	.short	0x010a
        /*0436*/ 	.byte	0x3f
	.zero		1


	//   ....[59]....
        /*0438*/ 	.word	0x0000a350
        /*043c*/ 	.word	0x00000008
        /*0440*/ 	.word	0x00000000
        /*0444*/ 	.short	0x010a
        /*0446*/ 	.byte	0x3f
	.zero		1


	//   ....[60]....
        /*0448*/ 	.word	0x0000a3e0
        /*044c*/ 	.word	0x00000009
        /*0450*/ 	.word	0x00000000
        /*0454*/ 	.short	0x010a
        /*0456*/ 	.byte	0x3f
	.zero		1


	//   ....[61]....
        /*0458*/ 	.word	0x0000a470
        /*045c*/ 	.word	0x00000008
        /*0460*/ 	.word	0x00000000
        /*0464*/ 	.short	0x010a
        /*0466*/ 	.byte	0x3f
	.zero		1


	//   ....[62]....
        /*0468*/ 	.word	0x0000a500
        /*046c*/ 	.word	0x0000000b
        /*0470*/ 	.word	0x00000000
        /*0474*/ 	.short	0x010a
        /*0476*/ 	.byte	0x3f
	.zero		1


	//   ....[63]....
        /*0478*/ 	.word	0x0000a590
        /*047c*/ 	.word	0x00000003
        /*0480*/ 	.word	0x00000000
        /*0484*/ 	.short	0x010a
        /*0486*/ 	.byte	0x3f
	.zero		1


	//   ....[64]....
        /*0488*/ 	.word	0x0000a5f0
        /*048c*/ 	.word	0x00000003
        /*0490*/ 	.word	0x00000000
        /*0494*/ 	.short	0x010a
        /*0496*/ 	.byte	0x3f
	.zero		1


	//   ....[65]....
        /*0498*/ 	.word	0x0000a640
        /*049c*/ 	.word	0x00000005
        /*04a0*/ 	.word	0x00000000
        /*04a4*/ 	.short	0x010a
        /*04a6*/ 	.byte	0x3f
	.zero		1


	//   ....[66]....
        /*04a8*/ 	.word	0x0000a710
        /*04ac*/ 	.word	0x00000017
        /*04b0*/ 	.word	0x00000090
        /*04b4*/ 	.short	0x010a
        /*04b6*/ 	.byte	0x3f
	.zero		1


	//   ....[67]....
        /*04b8*/ 	.word	0x0000a7e0
        /*04bc*/ 	.word	0x00000007
        /*04c0*/ 	.word	0x00000000
        /*04c4*/ 	.short	0x010a
        /*04c6*/ 	.byte	0x3f
	.zero		1


	//   ....[68]....
        /*04c8*/ 	.word	0x0000a830
        /*04cc*/ 	.word	0x00000008
        /*04d0*/ 	.word	0x00000000
        /*04d4*/ 	.short	0x010a
        /*04d6*/ 	.byte	0x3f
	.zero		1


	//   ....[69]....
        /*04d8*/ 	.word	0x0000a880
        /*04dc*/ 	.word	0x00000009
        /*04e0*/ 	.word	0x00000000
        /*04e4*/ 	.short	0x010a
        /*04e6*/ 	.byte	0x3f
	.zero		1


	//   ....[70]....
        /*04e8*/ 	.word	0x0000a8d0
        /*04ec*/ 	.word	0x00000008
        /*04f0*/ 	.word	0x00000000
        /*04f4*/ 	.short	0x010a
        /*04f6*/ 	.byte	0x3f
	.zero		1


	//   ....[71]....
        /*04f8*/ 	.word	0x0000a920
        /*04fc*/ 	.word	0x00000009
        /*0500*/ 	.word	0x00000000
        /*0504*/ 	.short	0x010a
        /*0506*/ 	.byte	0x3f
	.zero		1


	//   ....[72]....
        /*0508*/ 	.word	0x0000a970
        /*050c*/ 	.word	0x00000008
        /*0510*/ 	.word	0x00000000
        /*0514*/ 	.short	0x010a
        /*0516*/ 	.byte	0x3f
	.zero		1


	//   ....[73]....
        /*0518*/ 	.word	0x0000a9c0
        /*051c*/ 	.word	0x00000009
        /*0520*/ 	.word	0x00000000
        /*0524*/ 	.short	0x010a
        /*0526*/ 	.byte	0x3f
	.zero		1


	//   ....[74]....
        /*0528*/ 	.word	0x0000aa10
        /*052c*/ 	.word	0x00000008
        /*0530*/ 	.word	0x00000000
        /*0534*/ 	.short	0x010a
        /*0536*/ 	.byte	0x3f
	.zero		1


	//   ....[75]....
        /*0538*/ 	.word	0x0000aa60
        /*053c*/ 	.word	0x00000009
        /*0540*/ 	.word	0x00000000
        /*0544*/ 	.short	0x010a
        /*0546*/ 	.byte	0x3f
	.zero		1


	//   ....[76]....
        /*0548*/ 	.word	0x0000aab0
        /*054c*/ 	.word	0x00000008
        /*0550*/ 	.word	0x00000000
        /*0554*/ 	.short	0x010a
        /*0556*/ 	.byte	0x3f
	.zero		1


	//   ....[77]....
        /*0558*/ 	.word	0x0000ab00
        /*055c*/ 	.word	0x00000009
        /*0560*/ 	.word	0x00000000
        /*0564*/ 	.short	0x010a
        /*0566*/ 	.byte	0x3f
	.zero		1


	//   ....[78]....
        /*0568*/ 	.word	0x0000ab50
        /*056c*/ 	.word	0x00000008
        /*0570*/ 	.word	0x00000000
        /*0574*/ 	.short	0x010a
        /*0576*/ 	.byte	0x3f
	.zero		1


	//   ....[79]....
        /*0578*/ 	.word	0x0000aba0
        /*057c*/ 	.word	0x00000009
        /*0580*/ 	.word	0x00000000
        /*0584*/ 	.short	0x010a
        /*0586*/ 	.byte	0x3f
	.zero		1


	//   ....[80]....
        /*0588*/ 	.word	0x0000abf0
        /*058c*/ 	.word	0x00000008
        /*0590*/ 	.word	0x00000000
        /*0594*/ 	.short	0x010a
        /*0596*/ 	.byte	0x3f
	.zero		1


	//   ....[81]....
        /*0598*/ 	.word	0x0000ac40
        /*059c*/ 	.word	0x00000009
        /*05a0*/ 	.word	0x00000000
        /*05a4*/ 	.short	0x010a
        /*05a6*/ 	.byte	0x3f
	.zero		1


	//   ....[82]....
        /*05a8*/ 	.word	0x0000ac90
        /*05ac*/ 	.word	0x00000008
        /*05b0*/ 	.word	0x00000000
        /*05b4*/ 	.short	0x010a
        /*05b6*/ 	.byte	0x3f
	.zero		1


	//   ....[83]....
        /*05b8*/ 	.word	0x0000ace0
        /*05bc*/ 	.word	0x0000000b
        /*05c0*/ 	.word	0x00000000
        /*05c4*/ 	.short	0x010a
        /*05c6*/ 	.byte	0x3f
	.zero		1


	//----- nvinfo : EIATTR_NUM_MBARRIERS
	.align		4
.L_35:
        /*05c8*/ 	.byte	0x03, 0x38
        /*05ca*/ 	.short	0x0026


	//----- nvinfo : EIATTR_EXIT_INSTR_OFFSETS
	.align		4
        /*05cc*/ 	.byte	0x04, 0x1c
        /*05ce*/ 	.short	(.L_37 - .L_36)


	//   ....[0]....
.L_36:
        /*05d0*/ 	.word	0x00000ad0


	//   ....[1]....
        /*05d4*/ 	.word	0x000012f0


	//   ....[2]....
        /*05d8*/ 	.word	0x00008850


	//   ....[3]....
        /*05dc*/ 	.word	0x00008db0


	//   ....[4]....
        /*05e0*/ 	.word	0x0000a5e0


	//----- nvinfo : EIATTR_MAX_THREADS
	.align		4
.L_37:
        /*05e4*/ 	.byte	0x04, 0x05
        /*05e6*/ 	.short	(.L_39 - .L_38)
.L_38:
        /*05e8*/ 	.word	0x00000180
        /*05ec*/ 	.word	0x00000001
        /*05f0*/ 	.word	0x00000001


	//----- nvinfo : EIATTR_CRS_STACK_SIZE
	.align		4
.L_39:
        /*05f4*/ 	.byte	0x04, 0x1e
        /*05f6*/ 	.short	(.L_41 - .L_40)
.L_40:
        /*05f8*/ 	.word	0x00000000


	//----- nvinfo : EIATTR_CBANK_PARAM_SIZE
	.align		4
.L_41:
        /*05fc*/ 	.byte	0x03, 0x19
        /*05fe*/ 	.short	0x0470


	//----- nvinfo : EIATTR_PARAM_CBANK
	.align		4
        /*0600*/ 	.byte	0x04, 0x0a
        /*0602*/ 	.short	(.L_43 - .L_42)
	.align		4
.L_42:
        /*0604*/ 	.word	index@(.nv.constant0._ZN7cutlass13device_kernelINS_4gemm6kernel13GemmUniversalIN4cute5tupleIJiiiiEEENS1_10collective13CollectiveMmaINS1_34MainloopSm90TmaGmmaWarpSpecializedILi18ENS5_IJNS4_1CILi1EEENSA_ILi2EEESB_EEENS1_35KernelTmaWarpSpecializedCooperativeEEENS5_IJNSA_ILi128EEENSA_ILi256EEENSA_ILi32EEEEEEaNS5_IJlSB_lEEEaSK_NS4_8TiledMMAINS4_8MMA_AtomIJNS4_4SM904GMMA27MMA_64x256x32_S32S8S8_SS_TNEEEENS4_6LayoutINS5_IJSC_SB_SB_EEENS5_IJSB_NSA_ILi0EEEST_EEEEENS5_IJNS4_10UnderscoreESW_SW_EEEEENS4_23SM90_TMA_LOAD_MULTICASTENS4_14ComposedLayoutINS4_7SwizzleILi1ELi4ELi3EEENS4_18smem_ptr_flag_bitsILi8EEENSR_INS5_IJNSA_ILi8EEESI_EEENS5_IJSI_SB_EEEEEEEvNS4_8identityENS4_13SM90_TMA_LOADES19_vS1A_EENS_8epilogue10collective6detail29Sm90TmaWarpSpecializedAdapterINS1E_15DefaultEpilogueIaSK_SK_NS1D_6thread17LinearCombinationIaLi1EiiLNS1I_9ScaleType4KindE0ELNS_15FloatRoundStyleE2EaEENS1_15EpilogueDefaultEEEEEvvEEEEvNT_6ParamsE)
        /*0608*/ 	.short	0x0210
        /*060a*/ 	.short	0x0470


	//----- nvinfo : EIATTR_SW_WAR
	.align		4
.L_43:
        /*060c*/ 	.byte	0x04, 0x36
        /*060e*/ 	.short	(.L_45 - .L_44)
.L_44:
        /*0610*/ 	.word	0x00000008
.L_45:


//--------------------- .nv.callgraph             --------------------------
	.section	.nv.callgraph,"",@"SHT_CUDA_CALLGRAPH"
	.align	4
	.sectionentsize	8
	.align		4
        /*0000*/ 	.word	0x00000000
	.align		4
        /*0004*/ 	.word	0xffffffff
	.align		4
        /*0008*/ 	.word	index@(_ZN7cutlass13device_kernelINS_4gemm6kernel13GemmUniversalIN4cute5tupleIJiiiiEEENS1_10collective13CollectiveMmaINS1_34MainloopSm90TmaGmmaWarpSpecializedILi18ENS5_IJNS4_1CILi1EEENSA_ILi2EEESB_EEENS1_35KernelTmaWarpSpecializedCooperativeEEENS5_IJNSA_ILi128EEENSA_ILi256EEENSA_ILi32EEEEEEaNS5_IJlSB_lEEEaSK_NS4_8TiledMMAINS4_8MMA_AtomIJNS4_4SM904GMMA27MMA_64x256x32_S32S8S8_SS_TNEEEENS4_6LayoutINS5_IJSC_SB_SB_EEENS5_IJSB_NSA_ILi0EEEST_EEEEENS5_IJNS4_10UnderscoreESW_SW_EEEEENS4_23SM90_TMA_LOAD_MULTICASTENS4_14ComposedLayoutINS4_7SwizzleILi1ELi4ELi3EEENS4_18smem_ptr_flag_bitsILi8EEENSR_INS5_IJNSA_ILi8EEESI_EEENS5_IJSI_SB_EEEEEEEvNS4_8identityENS4_13SM90_TMA_LOADES19_vS1A_EENS_8epilogue10collective6detail29Sm90TmaWarpSpecializedAdapterINS1E_15DefaultEpilogueIaSK_SK_NS1D_6thread17LinearCombinationIaLi1EiiLNS1I_9ScaleType4KindE0ELNS_15FloatRoundStyleE2EaEENS1_15EpilogueDefaultEEEEEvvEEEEvNT_6ParamsE)
	.align		4
        /*000c*/ 	.word	index@(__assertfail)
	.align		4
        /*0010*/ 	.word	0x00000000
	.align		4
        /*0014*/ 	.word	0xfffffffe
	.align		4
        /*0018*/ 	.word	0x00000000
	.align		4
        /*001c*/ 	.word	0xfffffffd
	.align		4
        /*0020*/ 	.word	0x00000000
	.align		4
        /*0024*/ 	.word	0xfffffffc


//--------------------- .nv.constant4             --------------------------
	.section	.nv.constant4,"a",@progbits
	.align	8
	.align		8
.nv.constant4:
        /*0000*/ 	.dword	__assertfail
	.align		8
        /*0008*/ 	.dword	__unnamed_1
	.align		8
        /*0010*/ 	.dword	_ZN40_INTERNAL_80d8f02d_4_k_cu_faf4eda7_279154cuda3std3__45__cpo5beginE
	.align		8
        /*0018*/ 	.dword	_ZN40_INTERNAL_80d8f02d_4_k_cu_faf4eda7_279154cuda3std3__45__cpo3endE
	.align		8
        /*0020*/ 	.dword	_ZN40_INTERNAL_80d8f02d_4_k_cu_faf4eda7_279154cuda3std3__45__cpo6cbeginE
	.align		8
        /*0028*/ 	.dword	_ZN40_INTERNAL_80d8f02d_4_k_cu_faf4eda7_279154cuda3std3__45__cpo4cendE
	.align		8
        /*0030*/ 	.dword	_ZN40_INTERNAL_80d8f02d_4_k_cu_faf4eda7_279154cuda3std3__442_GLOBAL__N__80d8f02d_4_k_cu_faf4eda7_279156ignoreE
	.align		8
        /*0038*/ 	.dword	_ZN40_INTERNAL_80d8f02d_4_k_cu_faf4eda7_279154cuda3std3__419piecewise_constructE
	.align		8
        /*0040*/ 	.dword	_ZN40_INTERNAL_80d8f02d_4_k_cu_faf4eda7_279154cuda3std3__48in_placeE
	.align		8
        /*0048*/ 	.dword	_ZN40_INTERNAL_80d8f02d_4_k_cu_faf4eda7_279154cuda3std6ranges3__45__cpo4swapE
	.align		8
        /*0050*/ 	.dword	_ZN40_INTERNAL_80d8f02d_4_k_cu_faf4eda7_279154cuda3std6ranges3__45__cpo9iter_moveE
	.align		8
        /*0058*/ 	.dword	_ZN40_INTERNAL_80d8f02d_4_k_cu_faf4eda7_279154cute7productE
	.align		8
        /*0060*/ 	.dword	_ZN40_INTERNAL_80d8f02d_4_k_cu_faf4eda7_279154cute1_E
	.align		8
        /*0068*/ 	.dword	$str$22
	.align		8
        /*0070*/ 	.dword	$str$23


//--------------------- .text._ZN7cutlass13device_kernelINS_4gemm6kernel13GemmUniversalIN4cute5tupleIJiiiiEEENS1_10collective13CollectiveMmaINS1_34MainloopSm90TmaGmmaWarpSpecializedILi18ENS5_IJNS4_1CILi1EEENSA_ILi2EEESB_EEENS1_35KernelTmaWarpSpecializedCooperativeEEENS5_IJNSA_ILi128EEENSA_ILi256EEENSA_ILi32EEEEEEaNS5_IJlSB_lEEEaSK_NS4_8TiledMMAINS4_8MMA_AtomIJNS4_4SM904GMMA27MMA_64x256x32_S32S8S8_SS_TNEEEENS4_6LayoutINS5_IJSC_SB_SB_EEENS5_IJSB_NSA_ILi0EEEST_EEEEENS5_IJNS4_10UnderscoreESW_SW_EEEEENS4_23SM90_TMA_LOAD_MULTICASTENS4_14ComposedLayoutINS4_7SwizzleILi1ELi4ELi3EEENS4_18smem_ptr_flag_bitsILi8EEENSR_INS5_IJNSA_ILi8EEESI_EEENS5_IJSI_SB_EEEEEEEvNS4_8identityENS4_13SM90_TMA_LOADES19_vS1A_EENS_8epilogue10collective6detail29Sm90TmaWarpSpecializedAdapterINS1E_15DefaultEpilogueIaSK_SK_NS1D_6thread17LinearCombinationIaLi1EiiLNS1I_9ScaleType4KindE0ELNS_15FloatRoundStyleE2EaEENS1_15EpilogueDefaultEEEEEvvEEEEvNT_6ParamsE --------------------------
	.section	.text._ZN7cutlass13device_kernelINS_4gemm6kernel13GemmUniversalIN4cute5tupleIJiiiiEEENS1_10collective13CollectiveMmaINS1_34MainloopSm90TmaGmmaWarpSpecializedILi18ENS5_IJNS4_1CILi1EEENSA_ILi2EEESB_EEENS1_35KernelTmaWarpSpecializedCooperativeEEENS5_IJNSA_ILi128EEENSA_ILi256EEENSA_ILi32EEEEEEaNS5_IJlSB_lEEEaSK_NS4_8TiledMMAINS4_8MMA_AtomIJNS4_4SM904GMMA27MMA_64x256x32_S32S8S8_SS_TNEEEENS4_6LayoutINS5_IJSC_SB_SB_EEENS5_IJSB_NSA_ILi0EEEST_EEEEENS5_IJNS4_10UnderscoreESW_SW_EEEEENS4_23SM90_TMA_LOAD_MULTICASTENS4_14ComposedLayoutINS4_7SwizzleILi1ELi4ELi3EEENS4_18smem_ptr_flag_bitsILi8EEENSR_INS5_IJNSA_ILi8EEESI_EEENS5_IJSI_SB_EEEEEEEvNS4_8identityENS4_13SM90_TMA_LOADES19_vS1A_EENS_8epilogue10collective6detail29Sm90TmaWarpSpecializedAdapterINS1E_15DefaultEpilogueIaSK_SK_NS1D_6thread17LinearCombinationIaLi1EiiLNS1I_9ScaleType4KindE0ELNS_15FloatRoundStyleE2EaEENS1_15EpilogueDefaultEEEEEvvEEEEvNT_6ParamsE,"ax",@progbits
	.align	128
.text._ZN7cutlass13device_kernelINS_4gemm6kernel13GemmUniversalIN4cute5tupleIJiiiiEEENS1_10collective13CollectiveMmaINS1_34MainloopSm90TmaGmmaWarpSpecializedILi18ENS5_IJNS4_1CILi1EEENSA_ILi2EEESB_EEENS1_35KernelTmaWarpSpecializedCooperativeEEENS5_IJNSA_ILi128EEENSA_ILi256EEENSA_ILi32EEEEEEaNS5_IJlSB_lEEEaSK_NS4_8TiledMMAINS4_8MMA_AtomIJNS4_4SM904GMMA27MMA_64x256x32_S32S8S8_SS_TNEEEENS4_6LayoutINS5_IJSC_SB_SB_EEENS5_IJSB_NSA_ILi0EEEST_EEEEENS5_IJNS4_10UnderscoreESW_SW_EEEEENS4_23SM90_TMA_LOAD_MULTICASTENS4_14ComposedLayoutINS4_7SwizzleILi1ELi4ELi3EEENS4_18smem_ptr_flag_bitsILi8EEENSR_INS5_IJNSA_ILi8EEESI_EEENS5_IJSI_SB_EEEEEEEvNS4_8identityENS4_13SM90_TMA_LOADES19_vS1A_EENS_8epilogue10collective6detail29Sm90TmaWarpSpecializedAdapterINS1E_15DefaultEpilogueIaSK_SK_NS1D_6thread17LinearCombinationIaLi1EiiLNS1I_9ScaleType4KindE0ELNS_15FloatRoundStyleE2EaEENS1_15EpilogueDefaultEEEEEvvEEEEvNT_6ParamsE:
        .type           _ZN7cutlass13device_kernelINS_4gemm6kernel13GemmUniversalIN4cute5tupleIJiiiiEEENS1_10collective13CollectiveMmaINS1_34MainloopSm90TmaGmmaWarpSpecializedILi18ENS5_IJNS4_1CILi1EEENSA_ILi2EEESB_EEENS1_35KernelTmaWarpSpecializedCooperativeEEENS5_IJNSA_ILi128EEENSA_ILi256EEENSA_ILi32EEEEEEaNS5_IJlSB_lEEEaSK_NS4_8TiledMMAINS4_8MMA_AtomIJNS4_4SM904GMMA27MMA_64x256x32_S32S8S8_SS_TNEEEENS4_6LayoutINS5_IJSC_SB_SB_EEENS5_IJSB_NSA_ILi0EEEST_EEEEENS5_IJNS4_10UnderscoreESW_SW_EEEEENS4_23SM90_TMA_LOAD_MULTICASTENS4_14ComposedLayoutINS4_7SwizzleILi1ELi4ELi3EEENS4_18smem_ptr_flag_bitsILi8EEENSR_INS5_IJNSA_ILi8EEESI_EEENS5_IJSI_SB_EEEEEEEvNS4_8identityENS4_13SM90_TMA_LOADES19_vS1A_EENS_8epilogue10collective6detail29Sm90TmaWarpSpecializedAdapterINS1E_15DefaultEpilogueIaSK_SK_NS1D_6thread17LinearCombinationIaLi1EiiLNS1I_9ScaleType4KindE0ELNS_15FloatRoundStyleE2EaEENS1_15EpilogueDefaultEEEEEvvEEEEvNT_6ParamsE,@function
        .size           _ZN7cutlass13device_kernelINS_4gemm6kernel13GemmUniversalIN4cute5tupleIJiiiiEEENS1_10collective13CollectiveMmaINS1_34MainloopSm90TmaGmmaWarpSpecializedILi18ENS5_IJNS4_1CILi1EEENSA_ILi2EEESB_EEENS1_35KernelTmaWarpSpecializedCooperativeEEENS5_IJNSA_ILi128EEENSA_ILi256EEENSA_ILi32EEEEEEaNS5_IJlSB_lEEEaSK_NS4_8TiledMMAINS4_8MMA_AtomIJNS4_4SM904GMMA27MMA_64x256x32_S32S8S8_SS_TNEEEENS4_6LayoutINS5_IJSC_SB_SB_EEENS5_IJSB_NSA_ILi0EEEST_EEEEENS5_IJNS4_10UnderscoreESW_SW_EEEEENS4_23SM90_TMA_LOAD_MULTICASTENS4_14ComposedLayoutINS4_7SwizzleILi1ELi4ELi3EEENS4_18smem_ptr_flag_bitsILi8EEENSR_INS5_IJNSA_ILi8EEESI_EEENS5_IJSI_SB_EEEEEEEvNS4_8identityENS4_13SM90_TMA_LOADES19_vS1A_EENS_8epilogue10collective6detail29Sm90TmaWarpSpecializedAdapterINS1E_15DefaultEpilogueIaSK_SK_NS1D_6thread17LinearCombinationIaLi1EiiLNS1I_9ScaleType4KindE0ELNS_15FloatRoundStyleE2EaEENS1_15EpilogueDefaultEEEEEvvEEEEvNT_6ParamsE,(.L_x_360 - _ZN7cutlass13device_kernelINS_4gemm6kernel13GemmUniversalIN4cute5tupleIJiiiiEEENS1_10collective13CollectiveMmaINS1_34MainloopSm90TmaGmmaWarpSpecializedILi18ENS5_IJNS4_1CILi1EEENSA_ILi2EEESB_EEENS1_35KernelTmaWarpSpecializedCooperativeEEENS5_IJNSA_ILi128EEENSA_ILi256EEENSA_ILi32EEEEEEaNS5_IJlSB_lEEEaSK_NS4_8TiledMMAINS4_8MMA_AtomIJNS4_4SM904GMMA27MMA_64x256x32_S32S8S8_SS_TNEEEENS4_6LayoutINS5_IJSC_SB_SB_EEENS5_IJSB_NSA_ILi0EEEST_EEEEENS5_IJNS4_10UnderscoreESW_SW_EEEEENS4_23SM90_TMA_LOAD_MULTICASTENS4_14ComposedLayoutINS4_7SwizzleILi1ELi4ELi3EEENS4_18smem_ptr_flag_bitsILi8EEENSR_INS5_IJNSA_ILi8EEESI_EEENS5_IJSI_SB_EEEEEEEvNS4_8identityENS4_13SM90_TMA_LOADES19_vS1A_EENS_8epilogue10collective6detail29Sm90TmaWarpSpecializedAdapterINS1E_15DefaultEpilogueIaSK_SK_NS1D_6thread17LinearCombinationIaLi1EiiLNS1I_9ScaleType4KindE0ELNS_15FloatRoundStyleE2EaEENS1_15EpilogueDefaultEEEEEvvEEEEvNT_6ParamsE)
        .other          _ZN7cutlass13device_kernelINS_4gemm6kernel13GemmUniversalIN4cute5tupleIJiiiiEEENS1_10collective13CollectiveMmaINS1_34MainloopSm90TmaGmmaWarpSpecializedILi18ENS5_IJNS4_1CILi1EEENSA_ILi2EEESB_EEENS1_35KernelTmaWarpSpecializedCooperativeEEENS5_IJNSA_ILi128EEENSA_ILi256EEENSA_ILi32EEEEEEaNS5_IJlSB_lEEEaSK_NS4_8TiledMMAINS4_8MMA_AtomIJNS4_4SM904GMMA27MMA_64x256x32_S32S8S8_SS_TNEEEENS4_6LayoutINS5_IJSC_SB_SB_EEENS5_IJSB_NSA_ILi0EEEST_EEEEENS5_IJNS4_10UnderscoreESW_SW_EEEEENS4_23SM90_TMA_LOAD_MULTICASTENS4_14ComposedLayoutINS4_7SwizzleILi1ELi4ELi3EEENS4_18smem_ptr_flag_bitsILi8EEENSR_INS5_IJNSA_ILi8EEESI_EEENS5_IJSI_SB_EEEEEEEvNS4_8identityENS4_13SM90_TMA_LOADES19_vS1A_EENS_8epilogue10collective6detail29Sm90TmaWarpSpecializedAdapterINS1E_15DefaultEpilogueIaSK_SK_NS1D_6thread17LinearCombinationIaLi1EiiLNS1I_9ScaleType4KindE0ELNS_15FloatRoundStyleE2EaEENS1_15EpilogueDefaultEEEEEvvEEEEvNT_6ParamsE,@"STO_CUDA_ENTRY STV_DEFAULT"
_ZN7cutlass13device_kernelINS_4gemm6kernel13GemmUniversalIN4cute5tupleIJiiiiEEENS1_10collective13CollectiveMmaINS1_34MainloopSm90TmaGmmaWarpSpecializedILi18ENS5_IJNS4_1CILi1EEENSA_ILi2EEESB_EEENS1_35KernelTmaWarpSpecializedCooperativeEEENS5_IJNSA_ILi128EEENSA_ILi256EEENSA_ILi32EEEEEEaNS5_IJlSB_lEEEaSK_NS4_8TiledMMAINS4_8MMA_AtomIJNS4_4SM904GMMA27MMA_64x256x32_S32S8S8_SS_TNEEEENS4_6LayoutINS5_IJSC_SB_SB_EEENS5_IJSB_NSA_ILi0EEEST_EEEEENS5_IJNS4_10UnderscoreESW_SW_EEEEENS4_23SM90_TMA_LOAD_MULTICASTENS4_14ComposedLayoutINS4_7SwizzleILi1ELi4ELi3EEENS4_18smem_ptr_flag_bitsILi8EEENSR_INS5_IJNSA_ILi8EEESI_EEENS5_IJSI_SB_EEEEEEEvNS4_8identityENS4_13SM90_TMA_LOADES19_vS1A_EENS_8epilogue10collective6detail29Sm90TmaWarpSpecializedAdapterINS1E_15DefaultEpilogueIaSK_SK_NS1D_6thread17LinearCombinationIaLi1EiiLNS1I_9ScaleType4KindE0ELNS_15FloatRoundStyleE2EaEENS1_15EpilogueDefaultEEEEEvvEEEEvNT_6ParamsE:
[----:B------:R-:W0:Y:S01]  /*0000*/  LDC R1, c[0x0][0x28] ;  /* 0x00000a00ff017b82 */ /* 0x000e220000000800 */
[----:B------:R-:W1:Y:S01]  /*0010*/  S2R R18, SR_TID.X ;  /* 0x0000000000127919 */ /* 0x000e620000002100 */
[----:B------:R-:W-:Y:S01]  /*0020*/  ELECT P0, URZ, PT ;  /* 0x00000000003f782f */ /* 0x000fe20003800000 */
[----:B------:R-:W-:Y:S01]  /*0030*/  BSSY B0, `(.L_x_0) ;  /* 0x000000f000007945 */ /* 0x000fe20003800000 */
[--C-:B-1----:R-:W-:Y:S02]  /*0040*/  SHF.R.U32.HI R0, RZ, 0x5, R18.reuse ;  /* 0x00000005ff007819 */ /* 0x102fe40000011612 */
[----:B------:R-:W-:-:S03]  /*0050*/  SHF.R.U32.HI R3, RZ, 0x7, R18 ;  /* 0x00000007ff037819 */ /* 0x000fc60000011612 */
[----:B------:R-:W1:Y:S04]  /*0060*/  SHFL.IDX PT, R2, R0, RZ, 0x1f ;  /* 0x00001fff00027589 */ /* 0x000e6800000e0000 */
[----:B------:R2:W3:Y:S01]  /*0070*/  SHFL.IDX PT, R5, R3, RZ, 0x1f ;  /* 0x00001fff03057589 */ /* 0x0004e200000e0000 */
[----:B-1----:R-:W-:-:S13]  /*0080*/  ISETP.NE.OR P0, PT, R2, RZ, !P0 ;  /* 0x000000ff0200720c */ /* 0x002fda0004705670 */
[----:B0-23--:R-:W-:Y:S05]  /*0090*/  @P0 BRA `(.L_x_1) ;  /* 0x0000000000200947 */ /* 0x00dfea0003800000 */
[----:B------:R-:W-:Y:S02]  /*00a0*/  ULDC.64 UR4, c[0x0][0x198] ;  /* 0x0000660000047ab9 */ /* 0x000fe40000000a00 */
[----:B------:R-:W-:Y:S02]  /*00b0*/  UIADD3 UR6, UP0, UR4, 0xf0, URZ ;  /* 0x000000f004067890 */ /* 0x000fe4000ff1e03f */
[----:B------:R-:W-:Y:S02]  /*00c0*/  UIADD3 UR4, UP1, UR4, 0x1f0, URZ ;  /* 0x000001f004047890 */ /* 0x000fe4000ff3e03f */
[----:B------:R-:W-:Y:S02]  /*00d0*/  UIADD3.X UR7, URZ, UR5, URZ, UP0, !UPT ;  /* 0x000000053f077290 */ /* 0x000fe400087fe43f */
[----:B------:R-:W-:-:S07]  /*00e0*/  UIADD3.X UR5, URZ, UR5, URZ, UP1, !UPT ;  /* 0x000000053f057290 */ /* 0x000fce0008ffe43f */
[----:B------:R0:W-:Y:S02]  /*00f0*/  UTMACCTL.PF [UR6] ;  /* 0x00000000060079b9 */ /* 0x0001e40008040000 */
[----:B------:R0:W-:Y:S02]  /*0100*/  UTMACCTL.PF [UR4] ;  /* 0x00000000040079b9 */ /* 0x0001e40008040000 */
[----:B0-----:R-:W-:Y:S01]  /*0110*/  NOP ;  /* 0x0000000000007918 */ /* 0x001fe20000000000 */
.L_x_1:
[----:B------:R-:W-:Y:S05]  /*0120*/  BSYNC B0 ;  /* 0x0000000000007941 */ /* 0x000fea0003800000 */
.L_x_0:
[----:B------:R-:W0:Y:S02]  /*0130*/  SHFL.IDX PT, R3, R0, RZ, 0x1f ;  /* 0x00001fff00037589 */ /* 0x000e2400000e0000 */
[----:B0-----:R-:W-:-:S13]  /*0140*/  ISETP.NE.AND P0, PT, R3, RZ, PT ;  /* 0x000000ff0300720c */ /* 0x001fda0003f05270 */
[----:B------:R-:W-:Y:S05]  /*0150*/  @P0 BRA `(.L_x_2) ;  /* 0x0000000000d40947 */ /* 0x000fea0003800000 */
[----:B------:R-:W-:Y:S01]  /*0160*/  ELECT P0, URZ, PT ;  /* 0x00000000003f782f */ /* 0x000fe20003800000 */
[----:B------:R-:W-:-:S12]  /*0170*/  BSSY B0, `(.L_x_2) ;  /* 0x0000033000007945 */ /* 0x000fd80003800000 */
[----:B------:R-:W-:Y:S05]  /*0180*/  @!P0 BRA `(.L_x_3) ;  /* 0x0000000000c48947 */ /* 0x000fea0003800000 */
[----:B------:R-:W0:Y:S01]  /*0190*/  S2UR UR8, SR_CgaCtaId ;  /* 0x00000000000879c3 */ /* 0x000e220000008800 */
[----:B------:R-:W-:Y:S01]  /*01a0*/  UMOV UR4, 0x400 ;  /* 0x0000040000047882 */ /* 0x000fe20000000000 */
[----:B------:R-:W-:Y:S01]  /*01b0*/  UMOV UR5, 0x1 ;  /* 0x0000000100057882 */ /* 0x000fe20000000000 */
[----:B------:R-:W-:Y:S02]  /*01c0*/  UMOV UR6, 0x4 ;  /* 0x0000000400067882 */ /* 0x000fe40000000000 */
[----:B------:R-:W-:-:S04]  /*01d0*/  UIADD3 UR6, -UR6, 0x100000, URZ ;  /* 0x0010000006067890 */ /* 0x000fc8000fffe13f */
[----:B------:R-:W-:Y:S02]  /*01e0*/  USHF.L.U32 UR7, UR6, 0xb, URZ ;  /* 0x0000000b06077899 */ /* 0x000fe4000800063f */
[----:B------:R-:W-:Y:S02]  /*01f0*/  USHF.L.U32 UR6, UR6, 0x1, URZ ;  /* 0x0000000106067899 */ /* 0x000fe4000800063f */
[----:B0-----:R-:W-:Y:S02]  /*0200*/  ULEA UR8, UR8, UR4, 0x18 ;  /* 0x0000000408087291 */ /* 0x001fe4000f8ec03f */
[----:B------:R-:W-:-:S04]  /*0210*/  UIADD3 UR4, -UR5, 0x100000, URZ ;  /* 0x0010000005047890 */ /* 0x000fc8000fffe13f */
[----:B------:R-:W-:Y:S02]  /*0220*/  USHF.L.U32 UR5, UR4, 0xb, URZ ;  /* 0x0000000b04057899 */ /* 0x000fe4000800063f */
[----:B------:R-:W-:Y:S01]  /*0230*/  USHF.L.U32 UR4, UR4, 0x1, URZ ;  /* 0x0000000104047899 */ /* 0x000fe2000800063f */
[----:B------:R-:W0:Y:S11]  /*0240*/  FENCE.VIEW.ASYNC.S ;  /* 0x00000000000073c6 */ /* 0x000e360000000000 */
[----:B0-----:R0:W1:Y:S01]  /*0250*/  SYNCS.EXCH.64 URZ, [UR8], UR4 ;  /* 0x00000004083f75b2 */ /* 0x0010620008000100 */
[----:B------:R0:W2:Y:S01]  /*0260*/  SYNCS.EXCH.64 URZ, [UR8+0x90], UR6 ;  /* 0x00009006083f75b2 */ /* 0x0000a20008000100 */
[----:B------:R0:W3:Y:S01]  /*0270*/  SYNCS.EXCH.64 URZ, [UR8+0x8], UR4 ;  /* 0x00000804083f75b2 */ /* 0x0000e20008000100 */
[----:B------:R0:W4:Y:S01]  /*0280*/  SYNCS.EXCH.64 URZ, [UR8+0x98], UR6 ;  /* 0x00009806083f75b2 */ /* 0x0001220008000100 */
[----:B------:R0:W0:Y:S01]  /*0290*/  SYNCS.EXCH.64 URZ, [UR8+0x10], UR4 ;  /* 0x00001004083f75b2 */ /* 0x0000220008000100 */
        /* <DEDUP_REMOVED lines=31> */
[----:B-1234-:R-:W-:Y:S01]  /*0490*/  NOP ;  /* 0x0000000000007918 */ /* 0x01efe20000000000 */
.L_x_3:
[----:B0-----:R-:W-:Y:S05]  /*04a0*/  BSYNC B0 ;  /* 0x0000000000007941 */ /* 0x001fea0003800000 */
.L_x_2:
[----:B------:R-:W-:Y:S01]  /*04b0*/  SHF.R.S32.HI R7, RZ, 0x1f, R18 ;  /* 0x0000001fff077819 */ /* 0x000fe20000011412 */
[----:B------:R-:W0:Y:S01]  /*04c0*/  SHFL.IDX PT, R0, R0, RZ, 0x1f ;  /* 0x00001fff00007589 */ /* 0x000e2200000e0000 */
[----:B------:R-:W1:Y:S01]  /*04d0*/  S2UR UR8, SR_CTAID.X ;  /* 0x00000000000879c3 */ /* 0x000e620000002500 */
[----:B------:R-:W-:Y:S02]  /*04e0*/  ELECT P0, URZ, PT ;  /* 0x00000000003f782f */ /* 0x000fe40003800000 */
[----:B------:R-:W-:Y:S01]  /*04f0*/  LEA.HI R7, R7, R18, RZ, 0x7 ;  /* 0x0000001207077211 */ /* 0x000fe200078f38ff */
[----:B------:R-:W2:Y:S01]  /*0500*/  S2R R4, SR_CTAID.Y ;  /* 0x0000000000047919 */ /* 0x000ea20000002600 */
[----:B------:R-:W-:Y:S01]  /*0510*/  ULDC UR4, c[0x0][0x154] ;  /* 0x0000550000047ab9 */ /* 0x000fe20000000800 */
[----:B------:R-:W-:Y:S01]  /*0520*/  NOP ;  /* 0x0000000000007918 */ /* 0x000fe20000000000 */
[----:B------:R-:W-:Y:S01]  /*0530*/  LOP3.LUT R7, R7, 0xffffff80, RZ, 0xc0, !PT ;  /* 0xffffff8007077812 */ /* 0x000fe200078ec0ff */
[----:B------:R-:W-:Y:S01]  /*0540*/  NOP ;  /* 0x0000000000007918 */ /* 0x000fe20000000000 */
[----:B------:R-:W3:Y:S03]  /*0550*/  LDC R13, c[0x0][0x140] ;  /* 0x00005000ff0d7b82 */ /* 0x000ee60000000800 */
[----:B------:R-:W-:-:S05]  /*0560*/  IMAD.IADD R7, R18, 0x1, -R7 ;  /* 0x0000000112077824 */ /* 0x000fca00078e0a07 */
[----:B------:R-:W-:Y:S01]  /*0570*/  SHF.R.S32.HI R6, RZ, 0x1f, R7 ;  /* 0x0000001fff067819 */ /* 0x000fe20000011407 */
[----:B------:R-:W4:Y:S01]  /*0580*/  LDC R10, c[0x0][0x144] ;  /* 0x00005100ff0a7b82 */ /* 0x000f220000000800 */
[----:B------:R-:W-:Y:S02]  /*0590*/  LOP3.LUT P2, RZ, R7, 0x7, RZ, 0xc0, !PT ;  /* 0x0000000707ff7812 */ /* 0x000fe4000784c0ff */
[----:B------:R-:W-:Y:S02]  /*05a0*/  LEA.HI R6, R6, R7, RZ, 0x3 ;  /* 0x0000000706067211 */ /* 0x000fe400078f18ff */
[----:B0-----:R-:W-:Y:S02]  /*05b0*/  ISETP.NE.OR P0, PT, R0, RZ, !P0 ;  /* 0x000000ff0000720c */ /* 0x001fe40004705670 */
[--C-:B------:R-:W-:Y:S02]  /*05c0*/  SHF.R.S32.HI R0, RZ, 0x3, R6.reuse ;  /* 0x00000003ff007819 */ /* 0x100fe40000011406 */
[----:B------:R-:W-:-:S02]  /*05d0*/  SHF.R.S32.HI R9, RZ, 0x1f, R6 ;  /* 0x0000001fff097819 */ /* 0x000fc40000011406 */
[----:B------:R-:W-:Y:S02]  /*05e0*/  SHF.R.S32.HI R6, RZ, 0x1f, R3 ;  /* 0x0000001fff067819 */ /* 0x000fe40000011403 */
[----:B------:R-:W-:Y:S02]  /*05f0*/  LEA.HI R9, R9, R0, RZ, 0x2 ;  /* 0x0000000009097211 */ /* 0x000fe400078f10ff */
[----:B------:R-:W-:Y:S02]  /*0600*/  LEA.HI R6, R6, R3, RZ, 0x2 ;  /* 0x0000000306067211 */ /* 0x000fe400078f10ff */
[----:B--2---:R-:W-:Y:S01]  /*0610*/  I2FP.F32.U32 R8, R4 ;  /* 0x0000000400087245 */ /* 0x004fe20000201000 */
[----:B------:R-:W-:Y:S01]  /*0620*/  VOTEU.ALL UP0, P0 ;  /* 0x00000000003f7886 */ /* 0x000fe20000000000 */
[----:B------:R-:W-:Y:S01]  /*0630*/  LOP3.LUT R6, R6, 0x3ffffffc, RZ, 0xc0, !PT ;  /* 0x3ffffffc06067812 */ /* 0x000fe200078ec0ff */
[----:B------:R-:W-:Y:S01]  /*0640*/  VOTEU.ALL UP1, P0 ;  /* 0x00000000003f7886 */ /* 0x000fe20000020000 */
[----:B------:R-:W-:Y:S01]  /*0650*/  LOP3.LUT R9, R9, 0xfffffffc, RZ, 0xc0, !PT ;  /* 0xfffffffc09097812 */ /* 0x000fe200078ec0ff */
[----:B------:R-:W-:Y:S01]  /*0660*/  FMUL R12, R8, UR4 ;  /* 0x00000004080c7c20 */ /* 0x000fe20008400000 */
[----:B------:R-:W0:Y:S01]  /*0670*/  @!UP0 S2UR UR7, SR_CgaCtaId ;  /* 0x00000000000789c3 */ /* 0x000e220000008800 */
[----:B------:R-:W-:Y:S01]  /*0680*/  IMAD.IADD R11, R3, 0x1, -R6 ;  /* 0x00000001030b7824 */ /* 0x000fe200078e0a06 */
[----:B-1----:R-:W-:Y:S01]  /*0690*/  I2FP.F32.U32 R6, UR8 ;  /* 0x0000000800067c45 */ /* 0x002fe20008201000 */
[----:B------:R-:W-:Y:S01]  /*06a0*/  IMAD.IADD R0, R0, 0x1, -R9 ;  /* 0x0000000100007824 */ /* 0x000fe200078e0a09 */
[----:B------:R-:W-:Y:S01]  /*06b0*/  ULDC UR4, c[0x0][0x150] ;  /* 0x0000540000047ab9 */ /* 0x000fe20000000800 */
[----:B------:R-:W1:Y:S01]  /*06c0*/  F2I.U32.TRUNC.NTZ R12, R12 ;  /* 0x0000000c000c7305 */ /* 0x000e62000020f000 */
[----:B------:R-:W-:Y:S01]  /*06d0*/  SHF.R.S32.HI R3, RZ, 0x1f, R2 ;  /* 0x0000001fff037819 */ /* 0x000fe20000011402 */
[----:B------:R-:W-:Y:S01]  /*06e0*/  FMUL R8, R6, UR4 ;  /* 0x0000000406087c20 */ /* 0x000fe20008400000 */
[----:B------:R-:W2:Y:S01]  /*06f0*/  LDC R9, c[0x0][0x148] ;  /* 0x00005200ff097b82 */ /* 0x000ea20000000800 */
[----:B------:R-:W-:Y:S01]  /*0700*/  IMAD R11, R11, 0x4, R0 ;  /* 0x000000040b0b7824 */ /* 0x000fe200078e0200 */
[----:B------:R-:W-:Y:S01]  /*0710*/  LEA.HI R3, R3, R2, RZ, 0x2 ;  /* 0x0000000203037211 */ /* 0x000fe200078f10ff */
[----:B------:R-:W-:Y:S01]  /*0720*/  UMOV UR4, 0x20 ;  /* 0x0000002000047882 */ /* 0x000fe20000000000 */
[----:B------:R-:W-:Y:S01]  /*0730*/  @!UP0 UMOV UR6, 0x400 ;  /* 0x0000040000068882 */ /* 0x000fe20000000000 */
[----:B------:R-:W5:Y:S01]  /*0740*/  F2I.U32.TRUNC.NTZ R8, R8 ;  /* 0x0000000800087305 */ /* 0x000f62000020f000 */
[----:B------:R-:W-:Y:S01]  /*0750*/  LOP3.LUT R3, R3, 0xfffffffc, RZ, 0xc0, !PT ;  /* 0xfffffffc03037812 */ /* 0x000fe200078ec0ff */
[----:B------:R-:W-:Y:S01]  /*0760*/  IMAD.SHL.U32 R6, R11, 0x4, RZ ;  /* 0x000000040b067824 */ /* 0x000fe200078e00ff */
[----:B------:R-:W-:-:S04]  /*0770*/  @!UP0 UIADD3 UR4, -UR4, 0x100000, URZ ;  /* 0x0010000004048890 */ /* 0x000fc8000fffe13f */
[----:B------:R-:W-:Y:S02]  /*0780*/  @!UP0 USHF.L.U32 UR5, UR4, 0xb, URZ ;  /* 0x0000000b04058899 */ /* 0x000fe4000800063f */
[----:B------:R-:W-:Y:S01]  /*0790*/  @!UP0 USHF.L.U32 UR4, UR4, 0x1, URZ ;  /* 0x0000000104048899 */ /* 0x000fe2000800063f */
[----:B---3--:R-:W-:Y:S01]  /*07a0*/  ISETP.EQ.U32.AND P3, PT, R13, 0x1, PT ;  /* 0x000000010d00780c */ /* 0x008fe20003f62070 */
[----:B------:R-:W-:Y:S01]  /*07b0*/  IMAD.IADD R0, R2, 0x1, -R3 ;  /* 0x0000000102007824 */ /* 0x000fe200078e0a03 */
[----:B------:R-:W-:Y:S01]  /*07c0*/  LOP3.LUT R23, R11, 0xc, R6, 0x78, !PT ;  /* 0x0000000c0b177812 */ /* 0x000fe200078e7806 */
[----:B-1----:R-:W-:Y:S01]  /*07d0*/  IMAD.MOV R14, RZ, RZ, -R12 ;  /* 0x000000ffff0e7224 */ /* 0x002fe200078e0a0c */
[----:B0-----:R-:W-:Y:S02]  /*07e0*/  @!UP0 ULEA UR6, UR7, UR6, 0x18 ;  /* 0x0000000607068291 */ /* 0x001fe4000f8ec03f */
[C---:B------:R-:W-:Y:S01]  /*07f0*/  ISETP.NE.AND P1, PT, R0.reuse, 0x3, PT ;  /* 0x000000030000780c */ /* 0x040fe20003f25270 */
[----:B------:R-:W-:Y:S01]  /*0800*/  VOTEU.ALL UP0, P0 ;  /* 0x00000000003f7886 */ /* 0x000fe20000000000 */
[----:B------:R-:W-:Y:S01]  /*0810*/  ISETP.LT.U32.AND P0, PT, R23, 0x2, !P2 ;  /* 0x000000021700780c */ /* 0x000fe20005701070 */
[----:B-----5:R-:W-:Y:S01]  /*0820*/  IMAD.MOV R3, RZ, RZ, -R8 ;  /* 0x000000ffff037224 */ /* 0x020fe200078e0a08 */
[----:B------:R-:W-:Y:S01]  /*0830*/  ISETP.EQ.OR P1, PT, R0, RZ, !P1 ;  /* 0x000000ff0000720c */ /* 0x000fe20004f22670 */
[C---:B------:R-:W-:Y:S01]  /*0840*/  VIADD R8, R5.reuse, 0xffffffff ;  /* 0xffffffff05087836 */ /* 0x040fe20000000000 */
[----:B------:R-:W-:Y:S01]  /*0850*/  ISETP.NE.AND P2, PT, R5, RZ, PT ;  /* 0x000000ff0500720c */ /* 0x000fe20003f45270 */
[----:B--2---:R-:W-:Y:S01]  /*0860*/  IMAD R2, R9, R14, R4 ;  /* 0x0000000e09027224 */ /* 0x004fe200078e0204 */
[----:B------:R-:W-:Y:S01]  /*0870*/  ISETP.EQ.AND P1, PT, R5, RZ, P1 ;  /* 0x000000ff0500720c */ /* 0x000fe20000f22270 */
[----:B----4-:R-:W-:Y:S01]  /*0880*/  IMAD R3, R10, R3, UR8 ;  /* 0x000000080a037e24 */ /* 0x010fe2000f8e0203 */
[----:B------:R-:W-:Y:S01]  /*0890*/  ISETP.GE.U32.AND P5, PT, R8, 0x2, PT ;  /* 0x000000020800780c */ /* 0x000fe20003fa6070 */
[----:B------:R-:W0:Y:S02]  /*08a0*/  FENCE.VIEW.ASYNC.S ;  /* 0x00000000000073c6 */ /* 0x000e240000000000 */
[----:B0-----:R0:W1:Y:S01]  /*08b0*/  @!UP0 SYNCS.EXCH.64 URZ, [UR6+0x130], UR4 ;  /* 0x00013004063f85b2 */ /* 0x0010620008000100 */
[----:B------:R-:W-:-:S02]  /*08c0*/  ISETP.NE.AND P4, PT, R2, R23, PT ;  /* 0x000000170200720c */ /* 0x000fc40003f85270 */
[----:B------:R-:W-:Y:S02]  /*08d0*/  SEL R19, RZ, 0x1, !P1 ;  /* 0x00000001ff137807 */ /* 0x000fe40004800000 */
[----:B------:R-:W-:Y:S02]  /*08e0*/  ISETP.EQ.OR P4, PT, R3, RZ, !P4 ;  /* 0x000000ff0300720c */ /* 0x000fe40006782670 */
[----:B------:R-:W-:Y:S02]  /*08f0*/  SEL R19, R19, 0x2, P5 ;  /* 0x0000000213137807 */ /* 0x000fe40002800000 */
[----:B------:R-:W-:-:S04]  /*0900*/  PLOP3.LUT P0, PT, P0, P4, PT, 0x80, 0x0 ;  /* 0x000000000000781c */ /* 0x000fc80000709070 */
[----:B------:R-:W-:Y:S01]  /*0910*/  P2R R157, PR, RZ, 0x1 ;  /* 0x00000001ff9d7803 */ /* 0x000fe20000000000 */
[----:B------:R0:W2:Y:S01]  /*0920*/  @!UP1 SYNCS.EXCH.64 URZ, [UR6+0x138], UR4 ;  /* 0x00013804063f95b2 */ /* 0x0000a20008000100 */
[----:B------:R-:W-:Y:S01]  /*0930*/  NOP ;  /* 0x0000000000007918 */ /* 0x000fe20000000000 */
[----:B------:R-:W-:Y:S06]  /*0940*/  @!P3 BRA `(.L_x_4) ;  /* 0x000000000008b947 */ /* 0x000fec0003800000 */
[----:B-12---:R-:W-:Y:S01]  /*0950*/  UCGABAR_ARV ;  /* 0x00000000000079c7 */ /* 0x006fe20008000000 */
[----:B------:R-:W-:Y:S05]  /*0960*/  BRA `(.L_x_5) ;  /* 0x0000000000047947 */ /* 0x000fea0003800000 */
.L_x_4:
[----:B-12---:R-:W-:Y:S01]  /*0970*/  NOP ;  /* 0x0000000000007918 */ /* 0x006fe20000000000 */
.L_x_5:
[----:B------:R-:W1:Y:S01]  /*0980*/  LDC R2, c[0x0][0x65c] ;  /* 0x00019700ff027b82 */ /* 0x000e620000000800 */
[----:B------:R-:W-:Y:S02]  /*0990*/  IMAD.U32 R6, RZ, RZ, UR8 ;  /* 0x00000008ff067e24 */ /* 0x000fe4000f8e00ff */
[----:B------:R-:W-:Y:S01]  /*09a0*/  IMAD.MOV.U32 R7, RZ, RZ, RZ ;  /* 0x000000ffff077224 */ /* 0x000fe200078e00ff */
[----:B-1----:R-:W-:-:S04]  /*09b0*/  ISETP.NE.AND P1, PT, R2, 0x1, PT ;  /* 0x000000010200780c */ /* 0x002fc80003f25270 */
[----:B------:R-:W-:-:S09]  /*09c0*/  P2R R5, PR, RZ, 0x2 ;  /* 0x00000002ff057803 */ /* 0x000fd20000000000 */
[----:B------:R-:W1:Y:S01]  /*09d0*/  @P1 LDC R17, c[0x0][0x10] ;  /* 0x00000400ff111b82 */ /* 0x000e620000000800 */
[----:B------:R-:W-:Y:S02]  /*09e0*/  @P1 IMAD.MOV.U32 R5, RZ, RZ, RZ ;  /* 0x000000ffff051224 */ /* 0x000fe400078e00ff */
[----:B------:R-:W-:-:S05]  /*09f0*/  @P1 IMAD.MOV.U32 R13, RZ, RZ, RZ ;  /* 0x000000ffff0d1224 */ /* 0x000fca00078e00ff */
[----:B------:R-:W2:Y:S01]  /*0a00*/  @!P1 LDC R11, c[0x0][0xc] ;  /* 0x00000300ff0b9b82 */ /* 0x000ea20000000800 */
[----:B-1----:R-:W-:-:S04]  /*0a10*/  @P1 IMAD.WIDE.U32 R16, R17, UR8, R4 ;  /* 0x0000000811101c25 */ /* 0x002fc8000f8e0004 */
[----:B------:R-:W-:Y:S02]  /*0a20*/  @P1 IMAD.IADD R17, R17, 0x1, R13 ;  /* 0x0000000111111824 */ /* 0x000fe400078e020d */
[----:B--2---:R-:W-:-:S04]  /*0a30*/  @!P1 IMAD.WIDE.U32 R6, R4, R11, R6 ;  /* 0x0000000b04069225 */ /* 0x004fc800078e0006 */
[----:B------:R-:W-:Y:S02]  /*0a40*/  @!P1 IMAD.MOV.U32 R16, RZ, RZ, R6 ;  /* 0x000000ffff109224 */ /* 0x000fe400078e0006 */
[----:B------:R-:W-:Y:S01]  /*0a50*/  @!P1 IMAD.MOV.U32 R17, RZ, RZ, R7 ;  /* 0x000000ffff119224 */ /* 0x000fe200078e0007 */
[----:B------:R-:W-:Y:S06]  /*0a60*/  @!P3 BRA `(.L_x_6) ;  /* 0x00000000000cb947 */ /* 0x000fec0003800000 */
[----:B------:R-:W-:Y:S01]  /*0a70*/  UCGABAR_WAIT ;  /* 0x0000000000007dc7 */ /* 0x000fe20008000000 */
[----:B------:R-:W-:Y:S01]  /*0a80*/  CCTL.IVALL ;  /* 0x00000000ff00798f */ /* 0x000fe20002000000 */
[----:B------:R-:W-:Y:S05]  /*0a90*/  BRA `(.L_x_7) ;  /* 0x0000000000047947 */ /* 0x000fea0003800000 */
.L_x_6:
[----:B------:R-:W-:Y:S06]  /*0aa0*/  BAR.SYNC.DEFER_BLOCKING 0x0 ;  /* 0x0000000000007b1d */ /* 0x000fec0000010000 */
.L_x_7:
[----:B------:R-:W-:Y:S05]  /*0ab0*/  @!P2 BRA `(.L_x_8) ;  /* 0x0000007c0068a947 */ /* 0x000fea0003800000 */
[----:B------:R-:W-:-:S13]  /*0ac0*/  ISETP.GT.U32.AND P0, PT, R8, 0x1, PT ;  /* 0x000000010800780c */ /* 0x000fda0003f04070 */
[----:B0-----:R-:W-:Y:S05]  /*0ad0*/  @P0 EXIT ;  /* 0x000000000000094d */ /* 0x001fea0003800000 */
[----:B------:R-:W-:Y:S01]  /*0ae0*/  ULDC.64 UR4, c[0x0][0x650] ;  /* 0x0001940000047ab9 */ /* 0x000fe20000000a00 */
[----:B------:R-:W-:Y:S01]  /*0af0*/  PRMT R0, RZ, 0x7610, R0 ;  /* 0x00007610ff007816 */ /* 0x000fe20000000000 */
[----:B------:R-:W-:Y:S01]  /*0b00*/  IMAD.MOV.U32 R153, RZ, RZ, -0x1 ;  /* 0xffffffffff997424 */ /* 0x000fe200078e00ff */
[----:B------:R-:W-:Y:S01]  /*0b10*/  ISETP.GE.U32.AND P0, PT, R16, UR4, PT ;  /* 0x0000000410007c0c */ /* 0x000fe2000bf06070 */
[----:B------:R-:W-:Y:S02]  /*0b20*/  IMAD.MOV.U32 R152, RZ, RZ, -0x1 ;  /* 0xffffffffff987424 */ /* 0x000fe400078e00ff */
[----:B------:R-:W-:Y:S01]  /*0b30*/  IMAD.MOV.U32 R22, RZ, RZ, -0x1 ;  /* 0xffffffffff167424 */ /* 0x000fe200078e00ff */
[----:B------:R-:W-:-:S13]  /*0b40*/  ISETP.GE.U32.AND.EX P0, PT, R17, UR5, PT, P0 ;  /* 0x0000000511007c0c */ /* 0x000fda000bf06100 */
[----:B------:R-:W-:Y:S05]  /*0b50*/  @P0 BRA `(.L_x_9) ;  /* 0x00000004002c0947 */ /* 0x000fea0003800000 */
[----:B------:R-:W0:Y:S01]  /*0b60*/  LDC.64 R20, c[0x0][0x628] ;  /* 0x00018a00ff147b82 */ /* 0x000e220000000a00 */
[----:B------:R-:W-:Y:S02]  /*0b70*/  IMAD.MOV.U32 R6, RZ, RZ, R16 ;  /* 0x000000ffff067224 */ /* 0x000fe400078e0010 */
[----:B------:R-:W-:-:S05]  /*0b80*/  IMAD.MOV.U32 R7, RZ, RZ, R17 ;  /* 0x000000ffff077224 */ /* 0x000fca00078e0011 */
[----:B------:R-:W1:Y:S08]  /*0b90*/  LDC R0, c[0x0][0x630] ;  /* 0x00018c00ff007b82 */ /* 0x000e700000000800 */
[----:B------:R-:W2:Y:S01]  /*0ba0*/  LDC.64 R24, c[0x0][0x620] ;  /* 0x00018800ff187b82 */ /* 0x000ea20000000a00 */
[----:B0-----:R-:W-:-:S04]  /*0bb0*/  ISETP.NE.U32.AND P0, PT, R20, RZ, PT ;  /* 0x000000ff1400720c */ /* 0x001fc80003f05070 */
[----:B------:R-:W-:-:S13]  /*0bc0*/  ISETP.NE.AND.EX P0, PT, R21, RZ, PT, P0 ;  /* 0x000000ff1500720c */ /* 0x000fda0003f05300 */
[----:B-12---:R-:W-:Y:S05]  /*0bd0*/  @!P0 BRA `(.L_x_10) ;  /* 0x0000000000288947 */ /* 0x006fea0003800000 */
[----:B------:R-:W0:Y:S02]  /*0be0*/  LDC R13, c[0x0][0x634] ;  /* 0x00018d00ff0d7b82 */ /* 0x000e240000000800 */
[----:B0-----:R-:W-:-:S05]  /*0bf0*/  IADD3 R13, P0, R16, R13, RZ ;  /* 0x0000000d100d7210 */ /* 0x001fca0007f1e0ff */
[----:B------:R-:W-:-:S04]  /*0c00*/  IMAD.X R15, RZ, RZ, R17, P0 ;  /* 0x000000ffff0f7224 */ /* 0x000fc800000e0611 */
[----:B------:R-:W-:-:S04]  /*0c10*/  IMAD.WIDE.U32 R6, R15, R20, RZ ;  /* 0x000000140f067225 */ /* 0x000fc800078e00ff */
[----:B------:R-:W-:-:S04]  /*0c20*/  IMAD.WIDE.U32 R10, P0, R13, R21, R6 ;  /* 0x000000150d0a7225 */ /* 0x000fc80007800006 */
[----:B------:R-:W-:-:S04]  /*0c30*/  IMAD.WIDE.U32 R6, R13, R20, RZ ;  /* 0x000000140d067225 */ /* 0x000fc800078e00ff */
[----:B------:R-:W-:Y:S01]  /*0c40*/  IMAD.X R13, RZ, RZ, RZ, P0 ;  /* 0x000000ffff0d7224 */ /* 0x000fe200000e06ff */
[----:B------:R-:W-:Y:S01]  /*0c50*/  IADD3 RZ, P0, R7, R10, RZ ;  /* 0x0000000a07ff7210 */ /* 0x000fe20007f1e0ff */
[----:B------:R-:W-:-:S04]  /*0c60*/  IMAD.MOV.U32 R12, RZ, RZ, R11 ;  /* 0x000000ffff0c7224 */ /* 0x000fc800078e000b */
[----:B------:R-:W-:-:S08]  /*0c70*/  IMAD.WIDE.U32.X R6, R15, R21, R12, P0 ;  /* 0x000000150f067225 */ /* 0x000fd000000e040c */
.L_x_10:
[----:B------:R-:W0:Y:S01]  /*0c80*/  LDC.64 R20, c[0x0][0x640] ;  /* 0x00019000ff147b82 */ /* 0x000e220000000a00 */
[--C-:B------:R-:W-:Y:S01]  /*0c90*/  SHF.R.U64 R27, R6, R0, R7.reuse ;  /* 0x00000000061b7219 */ /* 0x100fe20000001207 */
[----:B------:R-:W-:Y:S01]  /*0ca0*/  IMAD R28, R9, R14, R4 ;  /* 0x0000000e091c7224 */ /* 0x000fe200078e0204 */
[----:B------:R-:W-:Y:S02]  /*0cb0*/  SHF.R.U32.HI R0, RZ, R0, R7 ;  /* 0x00000000ff007219 */ /* 0x000fe40000011607 */
[----:B------:R-:W-:-:S03]  /*0cc0*/  IADD3 R5, P0, RZ, -R27, RZ ;  /* 0x8000001bff057210 */ /* 0x000fc60007f1e0ff */
[----:B------:R-:W1:Y:S02]  /*0cd0*/  LDC R8, c[0x0][0x618] ;  /* 0x00018600ff087b82 */ /* 0x000e640000000800 */
[----:B------:R-:W-:-:S04]  /*0ce0*/  IMAD.X R7, RZ, RZ, ~R0, P0 ;  /* 0x000000ffff077224 */ /* 0x000fc800000e0e00 */
[-C--:B------:R-:W-:Y:S02]  /*0cf0*/  IMAD R0, R7, R24.reuse, RZ ;  /* 0x0000001807007224 */ /* 0x080fe400078e02ff */
[----:B------:R-:W2:Y:S01]  /*0d00*/  LDC R11, c[0x0][0x608] ;  /* 0x00018200ff0b7b82 */ /* 0x000ea20000000800 */
[----:B------:R-:W-:-:S04]  /*0d10*/  IMAD.WIDE.U32 R6, R5, R24, R16 ;  /* 0x0000001805067225 */ /* 0x000fc800078e0010 */
[----:B------:R-:W-:Y:S02]  /*0d20*/  IMAD R5, R5, R25, R0 ;  /* 0x0000001905057224 */ /* 0x000fe400078e0200 */
[----:B------:R-:W-:Y:S01]  /*0d30*/  IMAD.MOV.U32 R25, RZ, RZ, 0x1 ;  /* 0x00000001ff197424 */ /* 0x000fe200078e00ff */
[----:B------:R-:W3:Y:S01]  /*0d40*/  LDC R12, c[0x0][0x658] ;  /* 0x00019600ff0c7b82 */ /* 0x000ee20000000800 */
[----:B0-----:R-:W-:Y:S01]  /*0d50*/  ISETP.NE.U32.AND P0, PT, R20, RZ, PT ;  /* 0x000000ff1400720c */ /* 0x001fe20003f05070 */
[----:B------:R-:W-:Y:S02]  /*0d60*/  IMAD.IADD R5, R7, 0x1, R5 ;  /* 0x0000000107057824 */ /* 0x000fe400078e0205 */
[----:B------:R-:W-:Y:S01]  /*0d70*/  IMAD.MOV.U32 R7, RZ, RZ, -0x1 ;  /* 0xffffffffff077424 */ /* 0x000fe200078e00ff */
[----:B------:R-:W-:-:S03]  /*0d80*/  ISETP.NE.AND.EX P0, PT, R21, RZ, PT, P0 ;  /* 0x000000ff1500720c */ /* 0x000fc60003f05300 */
[----:B------:R-:W0:Y:S01]  /*0d90*/  LDC R15, c[0x0][0x600] ;  /* 0x00018000ff0f7b82 */ /* 0x000e220000000800 */
[-CC-:B-1----:R-:W-:Y:S02]  /*0da0*/  SHF.R.U64 R13, R6, R8.reuse, R5.reuse ;  /* 0x00000008060d7219 */ /* 0x182fe40000001205 */
[----:B------:R-:W-:-:S05]  /*0db0*/  SHF.R.U32.HI R0, RZ, R8, R5 ;  /* 0x00000008ff007219 */ /* 0x000fca0000011605 */
[----:B------:R-:W1:Y:S01]  /*0dc0*/  LDC R22, c[0x0][0x648] ;  /* 0x00019200ff167b82 */ /* 0x000e620000000800 */
[-CC-:B--2---:R-:W-:Y:S02]  /*0dd0*/  SHF.R.U64 R29, R13, R11.reuse, R0.reuse ;  /* 0x0000000b0d1d7219 */ /* 0x184fe40000001200 */
[----:B------:R-:W-:-:S05]  /*0de0*/  SHF.R.U32.HI R5, RZ, R11, R0 ;  /* 0x0000000bff057219 */ /* 0x000fca0000011600 */
[----:B------:R-:W2:Y:S01]  /*0df0*/  LDC R24, c[0x0][0x638] ;  /* 0x00018e00ff187b82 */ /* 0x000ea20000000800 */
[-CC-:B---3--:R-:W-:Y:S02]  /*0e00*/  SHF.R.U64 R14, R29, R12.reuse, R5.reuse ;  /* 0x0000000c1d0e7219 */ /* 0x188fe40000001205 */
[-C--:B------:R-:W-:Y:S02]  /*0e10*/  SHF.L.U32 R0, R7, R12.reuse, RZ ;  /* 0x0000000c07007219 */ /* 0x080fe400000006ff */
[----:B------:R-:W-:Y:S01]  /*0e20*/  SHF.R.U32.HI R5, RZ, R12, R5 ;  /* 0x0000000cff057219 */ /* 0x000fe20000011605 */
[----:B------:R-:W-:Y:S01]  /*0e30*/  IMAD.MOV.U32 R4, RZ, RZ, R14 ;  /* 0x000000ffff047224 */ /* 0x000fe200078e000e */
[----:B------:R-:W-:Y:S01]  /*0e40*/  LOP3.LUT R10, RZ, R0, RZ, 0x33, !PT ;  /* 0x00000000ff0a7212 */ /* 0x000fe200078e33ff */
[----:B------:R-:W3:Y:S01]  /*0e50*/  LDC R26, c[0x0][0x610] ;  /* 0x00018400ff1a7b82 */ /* 0x000ee20000000800 */
[----:B------:R-:W-:Y:S05]  /*0e60*/  @!P0 BRA `(.L_x_11) ;  /* 0x0000000000288947 */ /* 0x000fea0003800000 */
[----:B------:R-:W4:Y:S02]  /*0e70*/  LDC R9, c[0x0][0x64c] ;  /* 0x00019300ff097b82 */ /* 0x000f240000000800 */
[----:B----4-:R-:W-:-:S05]  /*0e80*/  IADD3 R9, P0, R14, R9, RZ ;  /* 0x000000090e097210 */ /* 0x010fca0007f1e0ff */
        /* <DEDUP_REMOVED lines=8> */
.L_x_11:
[----:B-1----:R-:W-:Y:S01]  /*0f10*/  SHF.R.U64 R4, R4, R22, R5 ;  /* 0x0000001604047219 */ /* 0x002fe20000001205 */
[----:B0-----:R-:W-:Y:S01]  /*0f20*/  VIADD R6, R15, 0xffffffff ;  /* 0xffffffff0f067836 */ /* 0x001fe20000000000 */
[----:B------:R-:W-:Y:S01]  /*0f30*/  SHF.L.U32 R0, R25, R12, RZ ;  /* 0x0000000c19007219 */ /* 0x000fe200000006ff */
[----:B------:R-:W-:Y:S01]  /*0f40*/  IMAD.MOV.U32 R22, RZ, RZ, R27 ;  /* 0x000000ffff167224 */ /* 0x000fe200078e001b */
[----:B------:R-:W-:Y:S01]  /*0f50*/  LOP3.LUT R5, R29, R10, RZ, 0xc0, !PT ;  /* 0x0000000a1d057212 */ /* 0x000fe200078ec0ff */
[----:B------:R-:W-:Y:S01]  /*0f60*/  IMAD.MOV R7, RZ, RZ, -R4 ;  /* 0x000000ffff077224 */ /* 0x000fe200078e0a04 */
[----:B------:R-:W-:Y:S02]  /*0f70*/  SEL R3, R3, R28, !P1 ;  /* 0x0000001c03037207 */ /* 0x000fe40004800000 */
[----:B------:R-:W-:Y:S01]  /*0f80*/  LOP3.LUT R6, R13, R6, RZ, 0xc0, !PT ;  /* 0x000000060d067212 */ /* 0x000fe200078ec0ff */
[----:B------:R-:W-:Y:S02]  /*0f90*/  IMAD R4, R0, R4, R5 ;  /* 0x0000000400047224 */ /* 0x000fe400078e0205 */
[----:B--2---:R-:W-:-:S02]  /*0fa0*/  IMAD R0, R7, R24, R14 ;  /* 0x0000001807007224 */ /* 0x004fc400078e020e */
[----:B---3--:R-:W-:Y:S02]  /*0fb0*/  IMAD R3, R4, R26, R3 ;  /* 0x0000001a04037224 */ /* 0x008fe400078e0203 */
[----:B------:R-:W-:Y:S02]  /*0fc0*/  IMAD.MOV.U32 R5, RZ, RZ, 0x1 ;  /* 0x00000001ff057424 */ /* 0x000fe400078e00ff */
[----:B------:R-:W-:-:S03]  /*0fd0*/  IMAD R4, R0, R15, R6 ;  /* 0x0000000f00047224 */ /* 0x000fc600078e0206 */
[----:B------:R-:W-:Y:S02]  /*0fe0*/  PRMT R0, R5, 0x7610, R0 ;  /* 0x0000761005007816 */ /* 0x000fe40000000000 */
[----:B------:R-:W-:Y:S02]  /*0ff0*/  SEL R152, R4, R3, !P1 ;  /* 0x0000000304987207 */ /* 0x000fe40004800000 */
[----:B------:R-:W-:-:S07]  /*1000*/  SEL R153, R3, R4, !P1 ;  /* 0x0000000403997207 */ /* 0x000fce0004800000 */
.L_x_9:
[----:B------:R-:W-:-:S08]  /*1010*/  NOP ;  /* 0x0000000000007918 */ /* 0x000fd00000000000 */
[----:B------:R-:W0:Y:S02]  /*1020*/  USETMAXREG.TRY_ALLOC.CTAPOOL UP0, 0xe8 ;  /* 0x000000e8000079c8 */ /* 0x000e240008000600 */
[----:B0-----:R-:W-:-:S13]  /*1030*/  PLOP3.LUT P0, PT, PT, PT, UP0, 0x80, 0x0 ;  /* 0x000000000000781c */ /* 0x001fda0003f0f008 */
[----:B------:R-:W-:Y:S05]  /*1040*/  @!P0 BRA `(.L_x_9) ;  /* 0xfffffffc00f08947 */ /* 0x000fea000383ffff */
[----:B------:R-:W-:Y:S01]  /*1050*/  ULDC.64 UR4, c[0x0][0x598] ;  /* 0x0001660000047ab9 */ /* 0x000fe20000000a00 */
[----:B------:R-:W-:Y:S01]  /*1060*/  ULDC.64 UR36, c[0x0][0x208] ;  /* 0x0000820000247ab9 */ /* 0x000fe20000000a00 */
[----:B------:R-:W-:-:S04]  /*1070*/  ISETP.NE.U32.AND P0, PT, RZ, UR4, PT ;  /* 0x00000004ff007c0c */ /* 0x000fc8000bf05070 */
[----:B------:R-:W-:-:S13]  /*1080*/  ISETP.NE.AND.EX P0, PT, RZ, UR5, PT, P0 ;  /* 0x00000005ff007c0c */ /* 0x000fda000bf05300 */
[----:B------:R-:W-:Y:S05]  /*1090*/  @!P0 BRA `(.L_x_12) ;  /* 0x00000000001c8947 */ /* 0x000fea0003800000 */
[----:B------:R-:W0:Y:S02]  /*10a0*/  LDC.64 R4, c[0x0][0x598] ;  /* 0x00016600ff047b82 */ /* 0x000e240000000a00 */
[----:B0-----:R-:W2:Y:S02]  /*10b0*/  LDG.E.64 R4, desc[UR36][R4.64] ;  /* 0x0000002404047981 */ /* 0x001ea4000c1e1b00 */
[----:B--2---:R-:W-:-:S04]  /*10c0*/  ISETP.NE.U32.AND P0, PT, R4, RZ, PT ;  /* 0x000000ff0400720c */ /* 0x004fc80003f05070 */
[----:B------:R-:W-:-:S13]  /*10d0*/  ISETP.NE.AND.EX P0, PT, R5, RZ, PT, P0 ;  /* 0x000000ff0500720c */ /* 0x000fda0003f05300 */
[----:B------:R-:W-:Y:S05]  /*10e0*/  @!P0 BRA `(.L_x_12) ;  /* 0x0000000000088947 */ /* 0x000fea0003800000 */
[----:B------:R0:W5:Y:S01]  /*10f0*/  LD.E R154, desc[UR36][R4.64] ;  /* 0x00000024049a7980 */ /* 0x000162000c101900 */
[----:B------:R-:W-:Y:S05]  /*1100*/  BRA `(.L_x_13) ;  /* 0x0000000000247947 */ /* 0x000fea0003800000 */
.L_x_12:
[----:B------:R-:W-:Y:S02]  /*1110*/  ULDC.64 UR4, c[0x0][0x588] ;  /* 0x0001620000047ab9 */ /* 0x000fe40000000a00 */
[----:B------:R-:W-:-:S04]  /*1120*/  ISETP.NE.U32.AND P0, PT, RZ, UR4, PT ;  /* 0x00000004ff007c0c */ /* 0x000fc8000bf05070 */
[----:B------:R-:W-:-:S13]  /*1130*/  ISETP.NE.AND.EX P0, PT, RZ, UR5, PT, P0 ;  /* 0x00000005ff007c0c */ /* 0x000fda000bf05300 */
[----:B------:R-:W-:Y:S05]  /*1140*/  @!P0 BRA `(.L_x_14) ;  /* 0x00000000000c8947 */ /* 0x000fea0003800000 */
[----:B------:R-:W0:Y:S02]  /*1150*/  LDC.64 R154, c[0x0][0x588] ;  /* 0x00016200ff9a7b82 */ /* 0x000e240000000a00 */
[----:B0-----:R1:W5:Y:S01]  /*1160*/  LDG.E R154, desc[UR36][R154.64] ;  /* 0x000000249a9a7981 */ /* 0x001362000c1e1900 */
[----:B------:R-:W-:Y:S05]  /*1170*/  BRA `(.L_x_13) ;  /* 0x0000000000087947 */ /* 0x000fea0003800000 */
.L_x_14:
[----:B------:R-:W-:Y:S02]  /*1180*/  ULDC UR4, c[0x0][0x580] ;  /* 0x0001600000047ab9 */ /* 0x000fe40000000800 */
[----:B------:R-:W-:-:S07]  /*1190*/  IMAD.U32 R154, RZ, RZ, UR4 ;  /* 0x00000004ff9a7e24 */ /* 0x000fce000f8e00ff */
.L_x_13:
[----:B------:R-:W-:Y:S02]  /*11a0*/  ULDC.64 UR4, c[0x0][0x5a0] ;  /* 0x0001680000047ab9 */ /* 0x000fe40000000a00 */
[----:B------:R-:W-:-:S04]  /*11b0*/  ISETP.NE.U32.AND P0, PT, RZ, UR4, PT ;  /* 0x00000004ff007c0c */ /* 0x000fc8000bf05070 */
[----:B------:R-:W-:-:S13]  /*11c0*/  ISETP.NE.AND.EX P0, PT, RZ, UR5, PT, P0 ;  /* 0x00000005ff007c0c */ /* 0x000fda000bf05300 */
[----:B------:R-:W-:Y:S05]  /*11d0*/  @!P0 BRA `(.L_x_15) ;  /* 0x00000000001c8947 */ /* 0x000fea0003800000 */
[----:B0-----:R-:W0:Y:S02]  /*11e0*/  LDC.64 R4, c[0x0][0x5a0] ;  /* 0x00016800ff047b82 */ /* 0x001e240000000a00 */
[----:B0-----:R-:W2:Y:S02]  /*11f0*/  LDG.E.64 R4, desc[UR36][R4.64] ;  /* 0x0000002404047981 */ /* 0x001ea4000c1e1b00 */
[----:B--2---:R-:W-:-:S04]  /*1200*/  ISETP.NE.U32.AND P0, PT, R4, RZ, PT ;  /* 0x000000ff0400720c */ /* 0x004fc80003f05070 */
[----:B------:R-:W-:-:S13]  /*1210*/  ISETP.NE.AND.EX P0, PT, R5, RZ, PT, P0 ;  /* 0x000000ff0500720c */ /* 0x000fda0003f05300 */
[----:B------:R-:W-:Y:S05]  /*1220*/  @!P0 BRA `(.L_x_15) ;  /* 0x0000000000088947 */ /* 0x000fea0003800000 */
[----:B-1----:R0:W5:Y:S01]  /*1230*/  LD.E R155, desc[UR36][R4.64] ;  /* 0x00000024049b7980 */ /* 0x002162000c101900 */
[----:B------:R-:W-:Y:S05]  /*1240*/  BRA `(.L_x_16) ;  /* 0x0000000000247947 */ /* 0x000fea0003800000 */
.L_x_15:
[----:B------:R-:W-:Y:S02]  /*1250*/  ULDC.64 UR4, c[0x0][0x590] ;  /* 0x0001640000047ab9 */ /* 0x000fe40000000a00 */
[----:B------:R-:W-:-:S04]  /*1260*/  ISETP.NE.U32.AND P0, PT, RZ, UR4, PT ;  /* 0x00000004ff007c0c */ /* 0x000fc8000bf05070 */
[----:B------:R-:W-:-:S13]  /*1270*/  ISETP.NE.AND.EX P0, PT, RZ, UR5, PT, P0 ;  /* 0x00000005ff007c0c */ /* 0x000fda000bf05300 */
[----:B------:R-:W-:Y:S05]  /*1280*/  @!P0 BRA `(.L_x_17) ;  /* 0x00000000000c8947 */ /* 0x000fea0003800000 */
[----:B0-----:R-:W1:Y:S02]  /*1290*/  LDC.64 R4, c[0x0][0x590] ;  /* 0x00016400ff047b82 */ /* 0x001e640000000a00 */
[----:B-1----:R1:W5:Y:S01]  /*12a0*/  LDG.E R155, desc[UR36][R4.64] ;  /* 0x00000024049b7981 */ /* 0x002362000c1e1900 */
[----:B------:R-:W-:Y:S05]  /*12b0*/  BRA `(.L_x_16) ;  /* 0x0000000000087947 */ /* 0x000fea0003800000 */
.L_x_17:
[----:B------:R-:W-:Y:S02]  /*12c0*/  ULDC UR4, c[0x0][0x584] ;  /* 0x0001610000047ab9 */ /* 0x000fe40000000800 */
[----:B-1----:R-:W-:-:S07]  /*12d0*/  IMAD.U32 R155, RZ, RZ, UR4 ;  /* 0x00000004ff9b7e24 */ /* 0x002fce000f8e00ff */
.L_x_16:
[----:B------:R-:W-:-:S13]  /*12e0*/  LOP3.LUT P0, RZ, R0, 0xff, RZ, 0xc0, !PT ;  /* 0x000000ff00ff7812 */ /* 0x000fda000780c0ff */
[----:B------:R-:W-:Y:S05]  /*12f0*/  @!P0 EXIT ;  /* 0x000000000000894d */ /* 0x000fea0003800000 */
[----:B------:R-:W-:Y:S01]  /*1300*/  ULDC UR4, c[0x0][0x28c] ;  /* 0x0000a30000047ab9 */ /* 0x000fe20000000800 */
[----:B------:R-:W-:Y:S01]  /*1310*/  UMOV UR38, URZ ;  /* 0x0000003f00267c82 */ /* 0x000fe20008000000 */
[----:B------:R-:W-:Y:S01]  /*1320*/  UIADD3 UR4, UR4, 0x1f, URZ ;  /* 0x0000001f04047890 */ /* 0x000fe2000fffe03f */
[----:B------:R-:W-:-:S03]  /*1330*/  UMOV UR39, URZ ;  /* 0x0000003f00277c82 */ /* 0x000fc60008000000 */
[----:B------:R-:W-:-:S04]  /*1340*/  USHF.R.S32.HI UR5, URZ, 0x1f, UR4 ;  /* 0x0000001f3f057899 */ /* 0x000fc80008011404 */
[----:B------:R-:W-:-:S04]  /*1350*/  ULEA.HI UR5, UR5, UR4, URZ, 0x5 ;  /* 0x0000000405057291 */ /* 0x000fc8000f8f283f */
[----:B------:R-:W-:-:S12]  /*1360*/  USHF.R.S32.HI UR40, URZ, 0x5, UR5 ;  /* 0x000000053f287899 */ /* 0x000fd80008011405 */
.L_x_297:
[----:B------:R-:W-:Y:S01]  /*1370*/  LOP3.LUT R0, R18, 0x80, RZ, 0xc0, !PT ;  /* 0x0000008012007812 */ /* 0x000fe200078ec0ff */
[----:B------:R-:W2:Y:S01]  /*1380*/  S2UR UR7, SR_CgaCtaId ;  /* 0x00000000000779c3 */ /* 0x000ea20000008800 */
[----:B------:R-:W-:Y:S02]  /*1390*/  UMOV UR6, 0x400 ;  /* 0x0000040000067882 */ /* 0x000fe40000000000 */
[----:B------:R-:W-:-:S06]  /*13a0*/  SHF.R.U32.HI R0, RZ, 0x7, R0 ;  /* 0x00000007ff007819 */ /* 0x000fcc0000011600 */
[----:B---3--:R-:W3:Y:S01]  /*13b0*/  SHFL.IDX PT, R0, R0, RZ, 0x1f ;  /* 0x00001fff00007589 */ /* 0x008ee200000e0000 */
[----:B--2---:R-:W-:Y:S01]  /*13c0*/  ULEA UR6, UR7, UR6, 0x18 ;  /* 0x0000000607067291 */ /* 0x004fe2000f8ec03f */
[----:B---3--:R-:W-:-:S13]  /*13d0*/  R2UR UR4, R0 ;  /* 0x00000000000472ca */ /* 0x008fda00000e0000 */
[----:B------:R-:W-:-:S04]  /*13e0*/  ULEA.HI UR5, UR4, UR4, URZ, 0x1 ;  /* 0x0000000404057291 */ /* 0x000fc8000f8f083f */
[----:B------:R-:W-:-:S04]  /*13f0*/  ULOP3.LUT UR5, UR5, 0x1ffffe, URZ, 0xc0, !UPT ;  /* 0x001ffffe05057892 */ /* 0x000fc8000f8ec03f */
[----:B------:R-:W-:-:S03]  /*1400*/  UIADD3 UR5, UR4, -UR5, URZ ;  /* 0x8000000504057290 */ /* 0x000fc6000fffe03f */
[----:B------:R-:W-:Y:S01]  /*1410*/  ULDC UR4, c[0x0][0x28c] ;  /* 0x0000a30000047ab9 */ /* 0x000fe20000000800 */
[----:B------:R-:W-:Y:S01]  /*1420*/  ULEA UR5, UR5, UR6, 0xb ;  /* 0x0000000605057291 */ /* 0x000fe2000f8e583f */
[----:B------:R-:W-:-:S03]  /*1430*/  ISETP.LT.AND P0, PT, RZ, UR4, PT ;  /* 0x00000004ff007c0c */ /* 0x000fc6000bf01270 */
[----:B------:R-:W-:-:S04]  /*1440*/  UIADD3 UR5, UR5, 0x200, URZ ;  /* 0x0000020005057890 */ /* 0x000fc8000fffe03f */
[----:B------:R-:W-:-:S04]  /*1450*/  USHF.R.U32.HI UR5, URZ, 0x4, UR5 ;  /* 0x000000043f057899 */ /* 0x000fc80008011605 */
[----:B------:R-:W-:Y:S02]  /*1460*/  ULOP3.LUT UR41, UR5, 0x3fff, URZ, 0xc0, !UPT ;  /* 0x00003fff05297892 */ /* 0x000fe4000f8ec03f */
[----:B0-----:R-:W-:Y:S10]  /*1470*/  @P0 BRA `(.L_x_18) ;  /* 0x0000000000400947 */ /* 0x001ff40003800000 */
[----:B------:R-:W-:Y:S01]  /*1480*/  MOV R0, 0x0 ;  /* 0x0000000000007802 */ /* 0x000fe20000000f00 */
[----:B------:R-:W-:Y:S01]  /*1490*/  ULDC.64 UR4, c[0x4][0x68] ;  /* 0x01001a0000047ab9 */ /* 0x000fe20000000a00 */
[----:B------:R-:W-:Y:S01]  /*14a0*/  ULDC.64 UR6, c[0x4][0x8] ;  /* 0x0100020000067ab9 */ /* 0x000fe20000000a00 */
[----:B01----:R-:W-:Y:S01]  /*14b0*/  IMAD.U32 R4, RZ, RZ, UR4 ;  /* 0x00000004ff047e24 */ /* 0x003fe2000f8e00ff */
[----:B------:R0:W1:Y:S01]  /*14c0*/  LDC.64 R14, c[0x4][R0] ;  /* 0x01000000000e7b82 */ /* 0x0000620000000a00 */
[----:B------:R-:W-:Y:S01]  /*14d0*/  IMAD.U32 R5, RZ, RZ, UR5 ;  /* 0x00000005ff057e24 */ /* 0x000fe2000f8e00ff */
[----:B------:R-:W-:Y:S01]  /*14e0*/  ULDC.64 UR4, c[0x4][0x70] ;  /* 0x01001c0000047ab9 */ /* 0x000fe20000000a00 */
[----:B------:R-:W-:Y:S02]  /*14f0*/  IMAD.U32 R10, RZ, RZ, UR6 ;  /* 0x00000006ff0a7e24 */ /* 0x000fe4000f8e00ff */
[----:B------:R-:W-:Y:S02]  /*1500*/  IMAD.U32 R6, RZ, RZ, UR4 ;  /* 0x00000004ff067e24 */ /* 0x000fe4000f8e00ff */
[----:B------:R-:W-:-:S02]  /*1510*/  IMAD.U32 R7, RZ, RZ, UR5 ;  /* 0x00000005ff077e24 */ /* 0x000fc4000f8e00ff */
[----:B------:R-:W-:Y:S02]  /*1520*/  IMAD.U32 R11, RZ, RZ, UR7 ;  /* 0x00000007ff0b7e24 */ /* 0x000fe4000f8e00ff */
[----:B------:R-:W-:Y:S02]  /*1530*/  IMAD.MOV.U32 R8, RZ, RZ, 0x1e1 ;  /* 0x000001e1ff087424 */ /* 0x000fe400078e00ff */
[----:B------:R-:W-:Y:S02]  /*1540*/  IMAD.MOV.U32 R12, RZ, RZ, 0x1 ;  /* 0x00000001ff0c7424 */ /* 0x000fe400078e00ff */
[----:B0-----:R-:W-:-:S07]  /*1550*/  IMAD.MOV.U32 R13, RZ, RZ, RZ ;  /* 0x000000ffff0d7224 */ /* 0x001fce00078e00ff */
[----:B------:R-:W-:-:S07]  /*1560*/  LEPC R20, `(.L_x_18) ;  /* 0x000000001014794e */ /* 0x000fce0000000000 */
[----:B-1---5:R-:W-:Y:S05]  /*1570*/  CALL.ABS.NOINC R14 ;  /* 0x000000000e007343 */ /* 0x022fea0003c00000 */
.L_x_18:
[----:B------:R-:W-:-:S04]  /*1580*/  LOP3.LUT R0, R19, 0x1, RZ, 0xfc, !PT ;  /* 0x0000000113007812 */ /* 0x000fc800078efcff */
[----:B------:R-:W-:-:S13]  /*1590*/  ISETP.NE.AND P0, PT, R0, 0x3, PT ;  /* 0x000000030000780c */ /* 0x000fda0003f05270 */
[----:B------:R-:W-:Y:S05]  /*15a0*/  @!P0 BRA `(.L_x_19) ;  /* 0x0000000000048947 */ /* 0x000fea0003800000 */
[----:B------:R-:W-:Y:S01]  /*15b0*/  BPT.TRAP 0x1 ;  /* 0x000000040000795c */ /* 0x000fe20000300000 */
.L_x_19:
[----:B------:R-:W2:Y:S01]  /*15c0*/  S2UR UR5, SR_CgaCtaId ;  /* 0x00000000000579c3 */ /* 0x000ea20000008800 */
[----:B------:R-:W-:Y:S01]  /*15d0*/  UMOV UR4, 0x400 ;  /* 0x0000040000047882 */ /* 0x000fe20000000000 */
[----:B------:R-:W-:Y:S02]  /*15e0*/  IMAD.U32 R0, RZ, RZ, UR38 ;  /* 0x00000026ff007e24 */ /* 0x000fe4000f8e00ff */
[----:B------:R-:W-:-:S03]  /*15f0*/  IMAD.U32 R3, RZ, RZ, UR39 ;  /* 0x00000027ff037e24 */ /* 0x000fc6000f8e00ff */
[----:B------:R-:W-:Y:S01]  /*1600*/  SHF.L.U32 R0, R0, 0x1f, RZ ;  /* 0x0000001f00007819 */ /* 0x000fe200000006ff */
[----:B--2---:R-:W-:-:S06]  /*1610*/  ULEA UR4, UR5, UR4, 0x18 ;  /* 0x0000000405047291 */ /* 0x004fcc000f8ec03f */
[----:B------:R-:W-:-:S04]  /*1620*/  IMAD.U32 R6, RZ, RZ, UR4 ;  /* 0x00000004ff067e24 */ /* 0x000fc8000f8e00ff */
[----:B------:R-:W-:-:S04]  /*1630*/  IMAD R3, R3, 0x8, R6 ;  /* 0x0000000803037824 */ /* 0x000fc800078e0206 */
[----:B------:R2:W3:Y:S01]  /*1640*/  SYNCS.PHASECHK.TRANS64.TRYWAIT P1, [R3+URZ], R0 ;  /* 0x00000000030075a7 */ /* 0x0004e2000802017f */
[----:B------:R-:W-:Y:S05]  /*1650*/  @!P0 BRA `(.L_x_20) ;  /* 0x0000000000048947 */ /* 0x000fea0003800000 */
[----:B------:R-:W-:Y:S01]  /*1660*/  BPT.TRAP 0x1 ;  /* 0x000000040000795c */ /* 0x000fe20000300000 */
.L_x_20:
[----:B---3--:R-:W-:Y:S05]  /*1670*/  @P1 BRA `(.L_x_21) ;  /* 0x0000000000081947 */ /* 0x008fea0003800000 */
[----:B------:R-:W3:Y:S02]  /*1680*/  SYNCS.PHASECHK.TRANS64.TRYWAIT P1, [R3+URZ], R0 ;  /* 0x00000000030075a7 */ /* 0x000ee4000802017f */
[----:B---3--:R-:W-:Y:S05]  /*1690*/  @!P1 BRA `(.L_x_22) ;  /* 0x0000008c00d49947 */ /* 0x008fea0003800000 */
.L_x_21:
[----:B------:R-:W-:-:S04]  /*16a0*/  UISETP.LT.AND UP0, UPT, UR40, 0x1, UPT ;  /* 0x000000012800788c */ /* 0x000fc8000bf01270 */
[----:B------:R-:W-:-:S06]  /*16b0*/  USEL UR4, UR40, 0x1, UP0 ;  /* 0x0000000128047887 */ /* 0x000fcc0008000000 */
[----:B--23--:R-:W-:Y:S01]  /*16c0*/  IMAD.U32 R0, RZ, RZ, UR4 ;  /* 0x00000004ff007e24 */ /* 0x00cfe2000f8e00ff */
[----:B------:R-:W-:Y:S05]  /*16d0*/  WARPSYNC.ALL ;  /* 0x0000000000007948 */ /* 0x000fea0003800000 */
[----:B------:R-:W-:-:S04]  /*16e0*/  IADD3 R0, -R0, UR40, RZ ;  /* 0x0000002800007c10 */ /* 0x000fc8000fffe1ff */
[----:B------:R-:W-:Y:S02]  /*16f0*/  ISETP.GE.AND P1, PT, R0, 0x1, PT ;  /* 0x000000010000780c */ /* 0x000fe40003f26270 */
[----:B------:R-:W-:Y:S01]  /*1700*/  R2UR UR4, R6 ;  /* 0x00000000060472ca */ /* 0x000fe200000e0000 */
[----:B------:R-:W-:Y:S01]  /*1710*/  ULOP3.LUT UR41, UR41, 0x10000, URZ, 0xfc, !UPT ;  /* 0x0001000029297892 */ /* 0x000fe2000f8efc3f */
[----:B------:R-:W-:Y:S01]  /*1720*/  WARPGROUP.ARRIVE ;  /* 0x00000000000079c5 */ /* 0x000fe20000000000 */
[----:B------:R-:W-:Y:S01]  /*1730*/  UMOV UR5, 0xc0000010 ;  /* 0xc000001000057882 */ /* 0x000fe20000000000 */
[----:B------:R-:W-:-:S09]  /*1740*/  UMOV UR7, 0xc0000010 ;  /* 0xc000001000077882 */ /* 0x000fd20000000000 */
[----:B------:R-:W-:-:S04]  /*1750*/  UIADD3 UR4, UR4, 0x12200, URZ ;  /* 0x0001220004047890 */ /* 0x000fc8000fffe03f */
[----:B------:R-:W-:-:S04]  /*1760*/  USHF.R.U32.HI UR4, URZ, 0x4, UR4 ;  /* 0x000000043f047899 */ /* 0x000fc80008011604 */
[----:B------:R-:W-:-:S04]  /*1770*/  ULOP3.LUT UR4, UR4, 0x3fff, URZ, 0xc0, !UPT ;  /* 0x00003fff04047892 */ /* 0x000fc8000f8ec03f */
[----:B------:R-:W-:Y:S02]  /*1780*/  ULOP3.LUT UR9, UR4, 0x10000, URZ, 0xfc, !UPT ;  /* 0x0001000004097892 */ /* 0x000fe4000f8efc3f */
[----:B------:R-:W-:Y:S02]  /*1790*/  ULEA UR4, UR39, UR41, 0x8 ;  /* 0x0000002927047291 */ /* 0x000fe4000f8e403f */
[----:B------:R-:W-:-:S09]  /*17a0*/  ULEA UR6, UR39, UR9, 0x9 ;  /* 0x0000000927067291 */ /* 0x000fd2000f8e483f */
[----:B------:R-:W-:Y:S03]  /*17b0*/  IGMMA.64x256x32.S8.S8 R24, gdesc[UR4], RZ, !UPT, gsb0 ;  /* 0x06600000041879f1 */ /* 0x000fe6000c0410ff */
[----:B------:R-:W-:Y:S02]  /*17c0*/  WARPGROUP.DEPBAR.LE gsb0, 0x0 ;  /* 0x00008000000079c5 */ /* 0x000fe40000010000 */
[----:B------:R-:W-:Y:S05]  /*17d0*/  @!P1 BRA `(.L_x_23) ;  /* 0x0000000000c89947 */ /* 0x000fea0003800000 */
[----:B------:R-:W-:Y:S02]  /*17e0*/  UIADD3 UR4, UR39, 0x1, URZ ;  /* 0x0000000127047890 */ /* 0x000fe4000fffe03f */
[----:B------:R-:W-:Y:S02]  /*17f0*/  IMAD.U32 R3, RZ, RZ, UR39 ;  /* 0x00000027ff037e24 */ /* 0x000fe4000f8e00ff */
[----:B------:R-:W-:-:S04]  /*1800*/  UISETP.NE.AND UP0, UPT, UR4, 0x12, UPT ;  /* 0x000000120400788c */ /* 0x000fc8000bf05270 */
[----:B------:R-:W-:Y:S02]  /*1810*/  USEL UR5, URZ, 0x1, UP0 ;  /* 0x000000013f057887 */ /* 0x000fe40008000000 */
[----:B------:R-:W-:Y:S02]  /*1820*/  USEL UR8, UR4, URZ, UP0 ;  /* 0x0000003f04087287 */ /* 0x000fe40008000000 */
[----:B------:R-:W-:-:S06]  /*1830*/  ULOP3.LUT UR5, UR38, UR5, URZ, 0x3c, !UPT ;  /* 0x0000000526057292 */ /* 0x000fcc000f8e3c3f */
[----:B------:R-:W-:-:S07]  /*1840*/  IMAD.U32 R7, RZ, RZ, UR5 ;  /* 0x00000005ff077e24 */ /* 0x000fce000f8e00ff */
.L_x_30:
[----:B------:R-:W-:Y:S05]  /*1850*/  @!P0 BRA `(.L_x_24) ;  /* 0x0000000000048947 */ /* 0x000fea0003800000 */
[----:B------:R-:W-:Y:S01]  /*1860*/  BPT.TRAP 0x1 ;  /* 0x000000040000795c */ /* 0x000fe20000300000 */
.L_x_24:
[----:B------:R-:W2:Y:S01]  /*1870*/  S2UR UR5, SR_CgaCtaId ;  /* 0x00000000000579c3 */ /* 0x000ea20000008800 */
[----:B------:R-:W-:Y:S01]  /*1880*/  UMOV UR4, 0x400 ;  /* 0x0000040000047882 */ /* 0x000fe20000000000 */
[----:B01----:R-:W-:Y:S01]  /*1890*/  IMAD.U32 R5, RZ, RZ, UR8 ;  /* 0x00000008ff057e24 */ /* 0x003fe2000f8e00ff */
[----:B------:R-:W-:Y:S01]  /*18a0*/  SHF.L.U32 R4, R7, 0x1f, RZ ;  /* 0x0000001f07047819 */ /* 0x000fe200000006ff */
[----:B--2---:R-:W-:-:S06]  /*18b0*/  ULEA UR4, UR5, UR4, 0x18 ;  /* 0x0000000405047291 */ /* 0x004fcc000f8ec03f */
[----:B------:R-:W-:-:S04]  /*18c0*/  IMAD.U32 R6, RZ, RZ, UR4 ;  /* 0x00000004ff067e24 */ /* 0x000fc8000f8e00ff */
[----:B------:R-:W-:-:S04]  /*18d0*/  IMAD R5, R5, 0x8, R6 ;  /* 0x0000000805057824 */ /* 0x000fc800078e0206 */
[----:B------:R0:W1:Y:S01]  /*18e0*/  SYNCS.PHASECHK.TRANS64.TRYWAIT P1, [R5+URZ], R4 ;  /* 0x00000004050075a7 */ /* 0x000062000802017f */
[----:B------:R-:W-:Y:S05]  /*18f0*/  @!P0 BRA `(.L_x_25) ;  /* 0x0000000000048947 */ /* 0x000fea0003800000 */
[----:B------:R-:W-:Y:S01]  /*1900*/  BPT.TRAP 0x1 ;  /* 0x000000040000795c */ /* 0x000fe20000300000 */
.L_x_25:
[----:B-1----:R-:W-:Y:S05]  /*1910*/  @P1 BRA `(.L_x_26) ;  /* 0x0000000000081947 */ /* 0x002fea0003800000 */
[----:B------:R-:W1:Y:S02]  /*1920*/  SYNCS.PHASECHK.TRANS64.TRYWAIT P1, [R5+URZ], R4 ;  /* 0x00000004050075a7 */ /* 0x000e64000802017f */
[----:B-1----:R-:W-:Y:S05]  /*1930*/  @!P1 BRA `(.L_x_27) ;  /* 0x0000008c00409947 */ /* 0x002fea0003800000 */
.L_x_26:
[----:B------:R-:W-:Y:S01]  /*1940*/  ULEA UR4, UR8, UR41, 0x8 ;  /* 0x0000002908047291 */ /* 0x000fe2000f8e403f */
[----:B------:R-:W-:Y:S01]  /*1950*/  WARPGROUP.ARRIVE ;  /* 0x00000000000079c5 */ /* 0x000fe20000000000 */
[----:B------:R-:W-:Y:S01]  /*1960*/  ULEA UR6, UR8, UR9, 0x9 ;  /* 0x0000000908067291 */ /* 0x000fe2000f8e483f */
[----:B------:R-:W-:Y:S01]  /*1970*/  UMOV UR5, 0xc0000010 ;  /* 0xc000001000057882 */ /* 0x000fe20000000000 */
[----:B------:R-:W-:-:S07]  /*1980*/  UMOV UR7, 0xc0000010 ;  /* 0xc000001000077882 */ /* 0x000fce0000000000 */
[----:B------:R-:W-:Y:S03]  /*1990*/  IGMMA.64x256x32.S8.S8 R24, gdesc[UR4], R24, gsb0 ;  /* 0x06600000041879f1 */ /* 0x000fe60008041018 */
[----:B------:R-:W-:Y:S02]  /*19a0*/  WARPGROUP.DEPBAR.LE gsb0, 0x0 ;  /* 0x00008000000079c5 */ /* 0x000fe40000010000 */
[----:B------:R-:W-:Y:S05]  /*19b0*/  @!P0 BRA `(.L_x_28) ;  /* 0x0000000000048947 */ /* 0x000fea0003800000 */
[----:B------:R-:W-:Y:S01]  /*19c0*/  BPT.TRAP 0x1 ;  /* 0x000000040000795c */ /* 0x000fe20000300000 */
.L_x_28:
[----:B------:R-:W-:-:S13]  /*19d0*/  ISETP.NE.AND P1, PT, R157, RZ, PT ;  /* 0x000000ff9d00720c */ /* 0x000fda0003f25270 */
[----:B01----:R-:W-:-:S04]  /*19e0*/  @P1 IMAD R4, R3, 0x8, R6 ;  /* 0x0000000803041824 */ /* 0x003fc800078e0206 */
[----:B------:R-:W-:-:S05]  /*19f0*/  @P1 VIADD R4, R4, 0x90 ;  /* 0x0000009004041836 */ /* 0x000fca0000000000 */
[----:B------:R-:W-:-:S04]  /*1a00*/  @P1 PRMT R4, R23, 0x654, R4 ;  /* 0x0000065417041816 */ /* 0x000fc80000000004 */
[----:B------:R0:W-:Y:S01]  /*1a10*/  @P1 SYNCS.ARRIVE.TRANS64.RED.A1T0 RZ, [R4+URZ], RZ ;  /* 0x000000ff04ff19a7 */ /* 0x0001e2000810043f */
[----:B------:R-:W-:-:S13]  /*1a20*/  ISETP.GT.U32.AND P1, PT, R19, 0x1, PT ;  /* 0x000000011300780c */ /* 0x000fda0003f24070 */
[----:B0-----:R-:W-:Y:S05]  /*1a30*/  @P1 BRA `(.L_x_29) ;  /* 0x0000000000041947 */ /* 0x001fea0003800000 */
[----:B------:R-:W-:Y:S01]  /*1a40*/  BPT.TRAP 0x1 ;  /* 0x000000040000795c */ /* 0x000fe20000300000 */
.L_x_29:
[----:B------:R-:W-:Y:S01]  /*1a50*/  UIADD3 UR8, UR8, 0x1, URZ ;  /* 0x0000000108087890 */ /* 0x000fe2000fffe03f */
[C---:B------:R-:W-:Y:S01]  /*1a60*/  ISETP.GT.AND P2, PT, R0.reuse, 0x1, PT ;  /* 0x000000010000780c */ /* 0x040fe20003f44270 */
[----:B------:R-:W-:Y:S02]  /*1a70*/  VIADD R3, R3, 0x1 ;  /* 0x0000000103037836 */ /* 0x000fe40000000000 */
[----:B------:R-:W-:Y:S01]  /*1a80*/  UISETP.NE.AND UP0, UPT, UR8, 0x12, UPT ;  /* 0x000000120800788c */ /* 0x000fe2000bf05270 */
[----:B------:R-:W-:Y:S02]  /*1a90*/  VIADD R0, R0, 0xffffffff ;  /* 0xffffffff00007836 */ /* 0x000fe40000000000 */
[C---:B------:R-:W-:Y:S01]  /*1aa0*/  ISETP.NE.AND P1, PT, R3.reuse, 0x12, PT ;  /* 0x000000120300780c */ /* 0x040fe20003f25270 */
[----:B------:R-:W-:Y:S02]  /*1ab0*/  USEL UR4, URZ, 0x1, UP0 ;  /* 0x000000013f047887 */ /* 0x000fe40008000000 */
[----:B------:R-:W-:Y:S01]  /*1ac0*/  USEL UR8, UR8, URZ, UP0 ;  /* 0x0000003f08087287 */ /* 0x000fe20008000000 */
[----:B------:R-:W-:-:S03]  /*1ad0*/  SEL R3, R3, RZ, P1 ;  /* 0x000000ff03037207 */ /* 0x000fc60000800000 */
[----:B------:R-:W-:Y:S01]  /*1ae0*/  LOP3.LUT R7, R7, UR4, RZ, 0x3c, !PT ;  /* 0x0000000407077c12 */ /* 0x000fe2000f8e3cff */
[----:B------:R-:W-:Y:S07]  /*1af0*/  @P2 BRA `(.L_x_30) ;  /* 0xfffffffc00542947 */ /* 0x000fee000383ffff */
.L_x_23:
[----:B------:R-:W2:Y:S02]  /*1b00*/  LDC R0, c[0x0][0x28c] ;  /* 0x0000a300ff007b82 */ /* 0x000ea40000000800 */
[----:B--2---:R-:W-:-:S13]  /*1b10*/  ISETP.GE.AND P1, PT, R0, 0x1, PT ;  /* 0x000000010000780c */ /* 0x004fda0003f26270 */
[----:B------:R-:W-:Y:S05]  /*1b20*/  @!P1 BRA `(.L_x_31) ;  /* 0x0000000000509947 */ /* 0x000fea0003800000 */
[----:B------:R-:W-:Y:S05]  /*1b30*/  @!P0 BRA `(.L_x_32) ;  /* 0x0000000000048947 */ /* 0x000fea0003800000 */
[----:B------:R-:W-:Y:S01]  /*1b40*/  BPT.TRAP 0x1 ;  /* 0x000000040000795c */ /* 0x000fe20000300000 */
.L_x_32:
[----:B------:R-:W-:Y:S01]  /*1b50*/  ISETP.NE.AND P1, PT, R157, RZ, PT ;  /* 0x000000ff9d00720c */ /* 0x000fe20003f25270 */
[----:B------:R-:W-:Y:S01]  /*1b60*/  BSSY B0, `(.L_x_33) ;  /* 0x000000e000007945 */ /* 0x000fe20003800000 */
[----:B------:R-:W-:-:S11]  /*1b70*/  ISETP.GT.U32.AND P0, PT, R19, 0x1, PT ;  /* 0x000000011300780c */ /* 0x000fd60003f04070 */
[----:B------:R-:W-:Y:S05]  /*1b80*/  @!P1 BRA `(.L_x_34) ;  /* 0x00000000002c9947 */ /* 0x000fea0003800000 */
[----:B------:R-:W-:-:S04]  /*1b90*/  UISETP.LT.AND UP0, UPT, UR40, 0x1, UPT ;  /* 0x000000012800788c */ /* 0x000fc8000bf01270 */
[----:B------:R-:W-:-:S04]  /*1ba0*/  USEL UR6, UR40, 0x1, UP0 ;  /* 0x0000000128067887 */ /* 0x000fc80008000000 */
[----:B------:R-:W-:-:S04]  /*1bb0*/  UIADD3 UR6, UR39, UR40, -UR6 ;  /* 0x0000002827067290 */ /* 0x000fc8000fffe806 */
[----:B------:R-:W-:-:S04]  /*1bc0*/  UIMAD.WIDE.U32 UR4, UR6, 0x38e38e39, URZ ;  /* 0x38e38e39060478a5 */ /* 0x000fc8000f8e003f */
[----:B------:R-:W-:-:S04]  /*1bd0*/  USHF.R.U32.HI UR4, URZ, 0x2, UR5 ;  /* 0x000000023f047899 */ /* 0x000fc80008011605 */
[----:B------:R-:W-:-:S06]  /*1be0*/  UIMAD UR6, UR4, -0x12, UR6 ;  /* 0xffffffee040678a4 */ /* 0x000fcc000f8e0206 */
[----:B------:R-:W-:-:S04]  /*1bf0*/  IMAD.U32 R3, RZ, RZ, UR6 ;  /* 0x00000006ff037e24 */ /* 0x000fc8000f8e00ff */
[----:B------:R-:W-:-:S04]  /*1c00*/  IMAD R0, R3, 0x8, R6 ;  /* 0x0000000803007824 */ /* 0x000fc800078e0206 */
[----:B------:R-:W-:-:S05]  /*1c10*/  VIADD R0, R0, 0x90 ;  /* 0x0000009000007836 */ /* 0x000fca0000000000 */
[----:B------:R-:W-:-:S04]  /*1c20*/  PRMT R0, R23, 0x654, R0 ;  /* 0x0000065417007816 */ /* 0x000fc80000000000 */
[----:B------:R2:W-:Y:S03]  /*1c30*/  SYNCS.ARRIVE.TRANS64.RED.A1T0 RZ, [R0+URZ], RZ ;  /* 0x000000ff00ff79a7 */ /* 0x0005e6000810043f */
.L_x_34:
[----:B------:R-:W-:Y:S05]  /*1c40*/  BSYNC B0 ;  /* 0x0000000000007941 */ /* 0x000fea0003800000 */
.L_x_33:
[----:B------:R-:W-:Y:S05]  /*1c50*/  @P0 BRA `(.L_x_31) ;  /* 0x0000000000040947 */ /* 0x000fea0003800000 */
[----:B------:R-:W-:Y:S01]  /*1c60*/  BPT.TRAP 0x1 ;  /* 0x000000040000795c */ /* 0x000fe20000300000 */
.L_x_31:
[----:B------:R-:W3:Y:S01]  /*1c70*/  LDC R13, c[0x0][0x288] ;  /* 0x0000a200ff0d7b82 */ /* 0x000ee20000000800 */
[--C-:B--2---:R-:W-:Y:S01]  /*1c80*/  SHF.R.U32.HI R0, RZ, 0x2, R18.reuse ;  /* 0x00000002ff007819 */ /* 0x104fe20000011612 */
[----:B------:R-:W-:Y:S01]  /*1c90*/  UIADD3 UR39, UR40, UR39, URZ ;  /* 0x0000002728277290 */ /* 0x000fe2000fffe03f */
[----:B01----:R-:W-:Y:S01]  /*1ca0*/  SHF.R.U32.HI R5, RZ, 0x7, R18 ;  /* 0x00000007ff057819 */ /* 0x003fe20000011612 */
[----:B------:R-:W-:Y:S01]  /*1cb0*/  ULDC UR7, c[0x0][0x284] ;  /* 0x0000a10000077ab9 */ /* 0x000fe20000000800 */
[----:B------:R-:W-:Y:S01]  /*1cc0*/  LOP3.LUT R4, R18, 0x60, RZ, 0xc0, !PT ;  /* 0x0000006012047812 */ /* 0x000fe200078ec0ff */
[----:B------:R-:W-:Y:S01]  /*1cd0*/  UISETP.GT.U32.AND UP0, UPT, UR39, 0x11, UPT ;  /* 0x000000112700788c */ /* 0x000fe2000bf04070 */
[----:B------:R-:W-:Y:S01]  /*1ce0*/  LOP3.LUT R3, R0, 0x7, RZ, 0xc0, !PT ;  /* 0x0000000700037812 */ /* 0x000fe200078ec0ff */
[----:B------:R-:W-:Y:S01]  /*1cf0*/  UISETP.GE.U32.AND UP1, UPT, UR40, 0x12, UPT ;  /* 0x000000122800788c */ /* 0x000fe2000bf26070 */
[----:B------:R-:W-:Y:S01]  /*1d00*/  LOP3.LUT R0, R5, 0x1, RZ, 0xc0, !PT ;  /* 0x0000000105007812 */ /* 0x000fe200078ec0ff */
[----:B------:R-:W-:Y:S01]  /*1d10*/  UISETP.LT.U32.AND UP0, UPT, UR40, 0x12, UP0 ;  /* 0x000000122800788c */ /* 0x000fe20008701070 */
[----:B------:R-:W-:Y:S01]  /*1d20*/  SHF.R.U32.HI R6, RZ, 0x1, R4 ;  /* 0x00000001ff067819 */ /* 0x000fe20000011604 */
[----:B------:R-:W-:Y:S01]  /*1d30*/  IMAD.SHL.U32 R4, R18, 0x2, RZ ;  /* 0x0000000212047824 */ /* 0x000fe200078e00ff */
[----:B------:R-:W-:Y:S01]  /*1d40*/  SHF.R.S32.HI R14, RZ, 0x1f, R22 ;  /* 0x0000001fff0e7819 */ /* 0x000fe20000011416 */
[----:B------:R-:W-:Y:S01]  /*1d50*/  IMAD.SHL.U32 R8, R0, 0x40, RZ ;  /* 0x0000004000087824 */ /* 0x000fe200078e00ff */
[--C-:B------:R-:W-:Y:S01]  /*1d60*/  IADD3 R5, RZ, -R6, -R3.reuse ;  /* 0x80000006ff057210 */ /* 0x100fe20007ffe803 */
[----:B------:R-:W-:Y:S01]  /*1d70*/  ULDC.64 UR8, c[0x0][0x5d0] ;  /* 0x0001740000087ab9 */ /* 0x000fe20000000a00 */
[----:B------:R-:W-:Y:S01]  /*1d80*/  LOP3.LUT R9, R4, 0x6, RZ, 0xc0, !PT ;  /* 0x0000000604097812 */ /* 0x000fe200078ec0ff */
[----:B------:R-:W-:Y:S01]  /*1d90*/  UIMAD.WIDE.U32 UR4, UR39, 0x38e38e39, URZ ;  /* 0x38e38e39270478a5 */ /* 0x000fe2000f8e003f */
[----:B------:R-:W-:Y:S01]  /*1da0*/  LOP3.LUT R3, R8, 0x40, R3, 0xe2, !PT ;  /* 0x0000004008037812 */ /* 0x000fe200078ee203 */
[----:B------:R-:W-:Y:S01]  /*1db0*/  IMAD R7, R0, -0x40, R5 ;  /* 0xffffffc000077824 */ /* 0x000fe200078e0205 */
[----:B------:R-:W-:Y:S01]  /*1dc0*/  LOP3.LUT R0, R18, 0x3, RZ, 0xc0, !PT ;  /* 0x0000000312007812 */ /* 0x000fe200078ec0ff */
[----:B------:R-:W-:Y:S01]  /*1dd0*/  USEL UR6, URZ, 0x1, !UP0 ;  /* 0x000000013f067887 */ /* 0x000fe2000c000000 */
[----:B------:R-:W-:Y:S01]  /*1de0*/  PRMT R8, R9, 0x6540, R152 ;  /* 0x0000654009087816 */ /* 0x000fe20000000098 */
[----:B------:R-:W-:Y:S01]  /*1df0*/  IMAD.SHL.U32 R152, R152, 0x100, RZ ;  /* 0x0000010098987824 */ /* 0x000fe200078e00ff */
[----:B------:R-:W-:Y:S01]  /*1e00*/  USHF.R.U32.HI UR4, URZ, 0x2, UR5 ;  /* 0x000000023f047899 */ /* 0x000fe20008011605 */
[----:B---3--:R-:W-:Y:S01]  /*1e10*/  IMAD R11, R0, -0x2, R13 ;  /* 0xfffffffe000b7824 */ /* 0x008fe200078e020d */
[--C-:B------:R-:W-:Y:S01]  /*1e20*/  SHF.R.S32.HI R9, RZ, 0x1f, R8.reuse ;  /* 0x0000001fff097819 */ /* 0x100fe20000011408 */
[C---:B------:R-:W-:Y:S01]  /*1e30*/  IMAD.SHL.U32 R0, R153.reuse, 0x80, RZ ;  /* 0x0000008099007824 */ /* 0x040fe200078e00ff */
[----:B------:R-:W-:Y:S01]  /*1e40*/  ISETP.GE.AND P0, PT, R152, R13, PT ;  /* 0x0000000d9800720c */ /* 0x000fe20003f06270 */
[----:B------:R-:W-:Y:S01]  /*1e50*/  IMAD R5, R14, UR8, RZ ;  /* 0x000000080e057c24 */ /* 0x000fe2000f8e02ff */
[----:B------:R-:W-:Y:S01]  /*1e60*/  ULOP3.LUT UR38, UR38, UR6, URZ, 0x3c, !UPT ;  /* 0x0000000626267292 */ /* 0x000fe2000f8e3c3f */
[----:B------:R-:W-:Y:S01]  /*1e70*/  IMAD.WIDE R12, R153, 0x80, RZ ;  /* 0x00000080990c7825 */ /* 0x000fe200078e02ff */
[C---:B------:R-:W-:Y:S01]  /*1e80*/  ISETP.GE.OR P0, PT, R0.reuse, UR7, P0 ;  /* 0x0000000700007c0c */ /* 0x040fe20008706670 */
[----:B------:R-:W-:Y:S01]  /*1e90*/  UIMAD UR39, UR4, -0x12, UR39 ;  /* 0xffffffee042778a4 */ /* 0x000fe2000f8e0227 */
[----:B------:R-:W-:Y:S01]  /*1ea0*/  IADD3 R20, -R0, UR7, R7 ;  /* 0x0000000700147c10 */ /* 0x000fe2000fffe107 */
[C---:B------:R-:W-:Y:S01]  /*1eb0*/  IMAD R15, R22.reuse, UR9, R5 ;  /* 0x00000009160f7c24 */ /* 0x040fe2000f8e0205 */
[----:B------:R-:W-:Y:S01]  /*1ec0*/  @UP1 ULOP3.LUT UR38, UR38, 0x1, UR4, 0x78, !UPT ;  /* 0x0000000126261892 */ /* 0x000fe2000f8e7804 */
[----:B------:R-:W-:Y:S01]  /*1ed0*/  IMAD.WIDE.U32 R4, R22, UR8, R8 ;  /* 0x0000000816047c25 */ /* 0x000fe2000f8e0008 */
[----:B------:R-:W-:-:S03]  /*1ee0*/  LOP3.LUT R163, R12, R3, R6, 0xfe, !PT ;  /* 0x000000030ca37212 */ /* 0x000fc600078efe06 */
[----:B------:R-:W-:Y:S02]  /*1ef0*/  IMAD.IADD R5, R5, 0x1, R15 ;  /* 0x0000000105057824 */ /* 0x000fe400078e020f */
[----:B------:R-:W-:Y:S02]  /*1f00*/  IMAD.IADD R0, R11, 0x1, -R152 ;  /* 0x000000010b007824 */ /* 0x000fe400078e0a98 */
[----:B------:R-:W-:Y:S01]  /*1f10*/  IMAD.MOV.U32 R153, RZ, RZ, -0x1 ;  /* 0xffffffffff997424 */ /* 0x000fe200078e00ff */
[----:B------:R-:W-:Y:S06]  /*1f20*/  @P0 BRA `(.L_x_35) ;  /* 0x0000006000a40947 */ /* 0x000fec0003800000 */
[----:B------:R-:W0:Y:S01]  /*1f30*/  LDC.64 R10, c[0x0][0x5c8] ;  /* 0x00017200ff0a7b82 */ /* 0x000e220000000a00 */
[----:B------:R-:W-:Y:S01]  /*1f40*/  ULDC.64 UR4, c[0x0][0x5c0] ;  /* 0x0001700000047ab9 */ /* 0x000fe20000000a00 */
[----:B------:R-:W-:Y:S01]  /*1f50*/  BSSY B0, `(.L_x_35) ;  /* 0x0000626000007945 */ /* 0x000fe20003800000 */
[-C--:B0-----:R-:W-:Y:S02]  /*1f60*/  IMAD R6, R13, R10.reuse, RZ ;  /* 0x0000000a0d067224 */ /* 0x081fe400078e02ff */
[----:B------:R-:W-:-:S04]  /*1f70*/  IMAD.WIDE.U32 R4, R163, R10, R4 ;  /* 0x0000000aa3047225 */ /* 0x000fc800078e0004 */
[----:B------:R-:W-:Y:S01]  /*1f80*/  IMAD R3, R163, R11, R6 ;  /* 0x0000000ba3037224 */ /* 0x000fe200078e0206 */
[----:B------:R-:W-:-:S03]  /*1f90*/  IADD3 R4, P0, R4, UR4, RZ ;  /* 0x0000000404047c10 */ /* 0x000fc6000ff1e0ff */
[----:B------:R-:W-:Y:S01]  /*1fa0*/  IMAD.IADD R3, R5, 0x1, R3 ;  /* 0x0000000105037824 */ /* 0x000fe200078e0203 */
[----:B------:R-:W-:-:S04]  /*1fb0*/  LEA R6, P1, R10, R4, 0x3 ;  /* 0x000000040a067211 */ /* 0x000fc800078218ff */
[----:B------:R-:W-:Y:S02]  /*1fc0*/  IADD3.X R5, R3, UR5, RZ, P0, !PT ;  /* 0x0000000503057c10 */ /* 0x000fe400087fe4ff */
[----:B-----5:R-:W-:Y:S02]  /*1fd0*/  ISETP.NE.AND P0, PT, R155, RZ, PT ;  /* 0x000000ff9b00720c */ /* 0x020fe40003f05270 */
[----:B------:R-:W-:-:S11]  /*1fe0*/  LEA.HI.X R7, R10, R5, R11, 0x3, P1 ;  /* 0x000000050a077211 */ /* 0x000fd600008f1c0b */
[----:B------:R-:W-:Y:S05]  /*1ff0*/  @!P0 BRA `(.L_x_36) ;  /* 0x0000004800648947 */ /* 0x000fea0003800000 */
[----:B------:R-:W0:Y:S01]  /*2000*/  LDC.64 R158, c[0x0][0x5b0] ;  /* 0x00016c00ff9e7b82 */ /* 0x000e220000000a00 */
[----:B------:R-:W-:Y:S01]  /*2010*/  ULDC.64 UR4, c[0x0][0x5b8] ;  /* 0x00016e0000047ab9 */ /* 0x000fe20000000a00 */
[----:B------:R-:W-:Y:S01]  /*2020*/  ISETP.GE.AND P1, PT, R20, 0x1, PT ;  /* 0x000000011400780c */ /* 0x000fe20003f26270 */
[----:B------:R-:W-:Y:S01]  /*2030*/  IMAD R3, R14, UR4, RZ ;  /* 0x000000040e037c24 */ /* 0x000fe2000f8e02ff */
[----:B------:R-:W-:Y:S01]  /*2040*/  BSSY B1, `(.L_x_37) ;  /* 0x0000010000017945 */ /* 0x000fe20003800000 */
[----:B------:R-:W-:Y:S01]  /*2050*/  IMAD.WIDE.U32 R14, R22, UR4, R8 ;  /* 0x00000004160e7c25 */ /* 0x000fe2000f8e0008 */
[----:B------:R-:W-:Y:S02]  /*2060*/  ISETP.LT.OR P2, PT, R0, 0x1, !P1 ;  /* 0x000000010000780c */ /* 0x000fe40004f41670 */
[----:B------:R-:W1:Y:S01]  /*2070*/  LDC.64 R160, c[0x0][0x5a8] ;  /* 0x00016a00ffa07b82 */ /* 0x000e620000000a00 */
[----:B------:R-:W-:Y:S02]  /*2080*/  IMAD R3, R22, UR5, R3 ;  /* 0x0000000516037c24 */ /* 0x000fe4000f8e0203 */
[----:B------:R-:W-:-:S02]  /*2090*/  IMAD.MOV.U32 R10, RZ, RZ, R14 ;  /* 0x000000ffff0a7224 */ /* 0x000fc400078e000e */
[----:B------:R-:W-:Y:S02]  /*20a0*/  IMAD.IADD R11, R15, 0x1, R3 ;  /* 0x000000010f0b7824 */ /* 0x000fe400078e0203 */
[-C--:B0-----:R-:W-:Y:S01]  /*20b0*/  IMAD R12, R13, R158.reuse, RZ ;  /* 0x0000009e0d0c7224 */ /* 0x081fe200078e02ff */
[----:B------:R-:W-:Y:S01]  /*20c0*/  SHF.L.U64.HI R13, R158, 0x3, R159 ;  /* 0x000000039e0d7819 */ /* 0x000fe2000001029f */
[----:B------:R-:W-:-:S04]  /*20d0*/  IMAD.WIDE.U32 R8, R163, R158, R10 ;  /* 0x0000009ea3087225 */ /* 0x000fc800078e000a */
[----:B------:R-:W-:Y:S01]  /*20e0*/  IMAD R21, R163, R159, R12 ;  /* 0x0000009fa3157224 */ /* 0x000fe200078e020c */
[----:B-1----:R-:W-:Y:S01]  /*20f0*/  IADD3 R8, P0, R8, R160, RZ ;  /* 0x000000a008087210 */ /* 0x002fe20007f1e0ff */
[----:B------:R-:W-:-:S03]  /*2100*/  IMAD.SHL.U32 R12, R158, 0x8, RZ ;  /* 0x000000089e0c7824 */ /* 0x000fc600078e00ff */
[----:B------:R-:W-:Y:S01]  /*2110*/  IADD3.X R9, R161, R9, R21, P0, !PT ;  /* 0x00000009a1097210 */ /* 0x000fe200007fe415 */
[----:B------:R-:W-:Y:S08]  /*2120*/  @P2 BRA `(.L_x_38) ;  /* 0x0000000000042947 */ /* 0x000ff00003800000 */
[----:B------:R0:W5:Y:S02]  /*2130*/  LDG.E.U8 R156, desc[UR36][R8.64] ;  /* 0x00000024089c7981 */ /* 0x000164000c1e1100 */
.L_x_38:
[----:B------:R-:W-:Y:S05]  /*2140*/  BSYNC B1 ;  /* 0x0000000000017941 */ /* 0x000fea0003800000 */
.L_x_37:
[----:B-----5:R-:W-:Y:S01]  /*2150*/  LOP3.LUT R3, R156, 0xffff, RZ, 0xc0, !PT ;  /* 0x0000ffff9c037812 */ /* 0x020fe200078ec0ff */
[----:B------:R-:W-:Y:S01]  /*2160*/  IMAD.WIDE.U32 R12, R163, R158, R12 ;  /* 0x0000009ea30c7225 */ /* 0x000fe200078e000c */
[----:B------:R-:W-:Y:S01]  /*2170*/  ISETP.GE.AND P0, PT, R20, 0x9, PT ;  /* 0x000000091400780c */ /* 0x000fe20003f06270 */
[----:B------:R-:W-:Y:S01]  /*2180*/  BSSY B1, `(.L_x_39) ;  /* 0x000000f000017945 */ /* 0x000fe20003800000 */
[----:B------:R-:W-:Y:S01]  /*2190*/  PRMT R15, R3, 0x8880, RZ ;  /* 0x00008880030f7816 */ /* 0x000fe200000000ff */
[----:B------:R-:W-:Y:S01]  /*21a0*/  IMAD.IADD R3, R21, 0x1, R13 ;  /* 0x0000000115037824 */ /* 0x000fe200078e020d */
[----:B------:R-:W-:-:S03]  /*21b0*/  IADD3 R10, P3, P4, R14, R160, R12 ;  /* 0x000000a00e0a7210 */ /* 0x000fc60007c7e00c */
[----:B------:R-:W-:Y:S01]  /*21c0*/  IMAD.MOV.U32 R12, RZ, RZ, R15 ;  /* 0x000000ffff0c7224 */ /* 0x000fe200078e000f */
[----:B------:R-:W-:Y:S02]  /*21d0*/  IADD3.X R11, R11, R161, R3, P3, P4 ;  /* 0x000000a10b0b7210 */ /* 0x000fe40001fe8403 */
[----:B------:R-:W-:Y:S01]  /*21e0*/  ISETP.LT.OR P3, PT, R0, 0x2, !P1 ;  /* 0x000000020000780c */ /* 0x000fe20004f61670 */
[----:B------:R-:W-:Y:S01]  /*21f0*/  IMAD R3, R12, R155, RZ ;  /* 0x0000009b0c037224 */ /* 0x000fe200078e02ff */
[----:B------:R-:W-:-:S03]  /*2200*/  ISETP.LT.OR P4, PT, R0, 0x1, !P0 ;  /* 0x000000010000780c */ /* 0x000fc60004781670 */
[----:B------:R-:W-:-:S05]  /*2210*/  @!P2 IMAD R13, R24, R154, R3 ;  /* 0x0000009a180da224 */ /* 0x000fca00078e0203 */
[----:B------:R1:W-:Y:S03]  /*2220*/  @!P2 STG.E.U8 desc[UR36][R4.64], R13 ;  /* 0x0000000d0400a986 */ /* 0x0003e6000c101124 */
[----:B------:R-:W-:Y:S05]  /*2230*/  @P3 BRA `(.L_x_40) ;  /* 0x00000000000c3947 */ /* 0x000fea0003800000 */
[----:B------:R-:W2:Y:S02]  /*2240*/  LDG.E.U8 R156, desc[UR36][R8.64+0x1] ;  /* 0x00000124089c7981 */ /* 0x000ea4000c1e1100 */
[----:B--2---:R-:W-:-:S05]  /*2250*/  PRMT R12, R156, 0x8880, RZ ;  /* 0x000088809c0c7816 */ /* 0x004fca00000000ff */
[----:B------:R-:W-:-:S07]  /*2260*/  IMAD R3, R12, R155, RZ ;  /* 0x0000009b0c037224 */ /* 0x000fce00078e02ff */
.L_x_40:
[----:B------:R-:W-:Y:S05]  /*2270*/  BSYNC B1 ;  /* 0x0000000000017941 */ /* 0x000fea0003800000 */
.L_x_39:
[----:B------:R-:W-:Y:S01]  /*2280*/  @!P3 IMAD R25, R25, R154, R3 ;  /* 0x0000009a1919b224 */ /* 0x000fe200078e0203 */
[----:B------:R-:W-:Y:S04]  /*2290*/  BSSY B1, `(.L_x_41) ;  /* 0x0000006000017945 */ /* 0x000fe80003800000 */
[----:B------:R2:W-:Y:S01]  /*22a0*/  @!P3 STG.E.U8 desc[UR36][R4.64+0x1], R25 ;  /* 0x000001190400b986 */ /* 0x0005e2000c101124 */
[----:B------:R-:W-:Y:S05]  /*22b0*/  @P4 BRA `(.L_x_42) ;  /* 0x00000000000c4947 */ /* 0x000fea0003800000 */
[----:B------:R-:W3:Y:S02]  /*22c0*/  LDG.E.U8 R156, desc[UR36][R10.64] ;  /* 0x000000240a9c7981 */ /* 0x000ee4000c1e1100 */
[----:B---3--:R-:W-:-:S05]  /*22d0*/  PRMT R12, R156, 0x8880, RZ ;  /* 0x000088809c0c7816 */ /* 0x008fca00000000ff */
[----:B------:R-:W-:-:S07]  /*22e0*/  IMAD R3, R12, R155, RZ ;  /* 0x0000009b0c037224 */ /* 0x000fce00078e02ff */
.L_x_42:
[----:B------:R-:W-:Y:S05]  /*22f0*/  BSYNC B1 ;  /* 0x0000000000017941 */ /* 0x000fea0003800000 */
.L_x_41:
[----:B------:R-:W-:Y:S01]  /*2300*/  ISETP.LT.OR P2, PT, R0, 0x2, !P0 ;  /* 0x000000020000780c */ /* 0x000fe20004741670 */
[----:B-1----:R-:W-:Y:S01]  /*2310*/  @!P4 IMAD R13, R26, R154, R3 ;  /* 0x0000009a1a0dc224 */ /* 0x002fe200078e0203 */
[----:B------:R-:W-:Y:S01]  /*2320*/  BSSY B1, `(.L_x_43) ;  /* 0x0000008000017945 */ /* 0x000fe20003800000 */
[----:B------:R-:W-:-:S03]  /*2330*/  ISETP.LT.OR P3, PT, R0, 0x9, !P1 ;  /* 0x000000090000780c */ /* 0x000fc60004f61670 */
[----:B------:R1:W-:Y:S01]  /*2340*/  @!P4 STG.E.U8 desc[UR36][R6.64], R13 ;  /* 0x0000000d0600c986 */ /* 0x0003e2000c101124 */
[----:B------:R-:W-:-:S06]  /*2350*/  ISETP.LT.OR P4, PT, R0, 0xa, !P1 ;  /* 0x0000000a0000780c */ /* 0x000fcc0004f81670 */
[----:B------:R-:W-:Y:S07]  /*2360*/  @P2 BRA `(.L_x_44) ;  /* 0x00000000000c2947 */ /* 0x000fee0003800000 */
[----:B------:R-:W3:Y:S02]  /*2370*/  LDG.E.U8 R156, desc[UR36][R10.64+0x1] ;  /* 0x000001240a9c7981 */ /* 0x000ee4000c1e1100 */
[----:B---3--:R-:W-:-:S05]  /*2380*/  PRMT R12, R156, 0x8880, RZ ;  /* 0x000088809c0c7816 */ /* 0x008fca00000000ff */
[----:B------:R-:W-:-:S07]  /*2390*/  IMAD R3, R12, R155, RZ ;  /* 0x0000009b0c037224 */ /* 0x000fce00078e02ff */
.L_x_44:
[----:B------:R-:W-:Y:S05]  /*23a0*/  BSYNC B1 ;  /* 0x0000000000017941 */ /* 0x000fea0003800000 */
.L_x_43:
[----:B------:R-:W-:Y:S01]  /*23b0*/  @!P2 IMAD R27, R27, R154, R3 ;  /* 0x0000009a1b1ba224 */ /* 0x000fe200078e0203 */
[----:B------:R-:W-:Y:S04]  /*23c0*/  BSSY B1, `(.L_x_45) ;  /* 0x0000006000017945 */ /* 0x000fe80003800000 */
[----:B------:R3:W-:Y:S01]  /*23d0*/  @!P2 STG.E.U8 desc[UR36][R6.64+0x1], R27 ;  /* 0x0000011b0600a986 */ /* 0x0007e2000c101124 */
[----:B------:R-:W-:Y:S05]  /*23e0*/  @P3 BRA `(.L_x_46) ;  /* 0x00000000000c3947 */ /* 0x000fea0003800000 */
[----:B------:R-:W4:Y:S02]  /*23f0*/  LDG.E.U8 R156, desc[UR36][R8.64+0x8] ;  /* 0x00000824089c7981 */ /* 0x000f24000c1e1100 */
[----:B----4-:R-:W-:-:S05]  /*2400*/  PRMT R12, R156, 0x8880, RZ ;  /* 0x000088809c0c7816 */ /* 0x010fca00000000ff */
[----:B------:R-:W-:-:S07]  /*2410*/  IMAD R3, R12, R155, RZ ;  /* 0x0000009b0c037224 */ /* 0x000fce00078e02ff */
.L_x_46:
[----:B------:R-:W-:Y:S05]  /*2420*/  BSYNC B1 ;  /* 0x0000000000017941 */ /* 0x000fea0003800000 */
.L_x_45:
[----:B-1----:R-:W-:Y:S01]  /*2430*/  @!P3 IMAD R13, R28, R154, R3 ;  /* 0x0000009a1c0db224 */ /* 0x002fe200078e0203 */
[----:B------:R-:W-:Y:S04]  /*2440*/  BSSY B1, `(.L_x_47) ;  /* 0x0000006000017945 */ /* 0x000fe80003800000 */
[----:B------:R1:W-:Y:S01]  /*2450*/  @!P3 STG.E.U8 desc[UR36][R4.64+0x8], R13 ;  /* 0x0000080d0400b986 */ /* 0x0003e2000c101124 */
[----:B------:R-:W-:Y:S05]  /*2460*/  @P4 BRA `(.L_x_48) ;  /* 0x00000000000c4947 */ /* 0x000fea0003800000 */
[----:B------:R-:W4:Y:S02]  /*2470*/  LDG.E.U8 R156, desc[UR36][R8.64+0x9] ;  /* 0x00000924089c7981 */ /* 0x000f24000c1e1100 */
[----:B----4-:R-:W-:-:S05]  /*2480*/  PRMT R12, R156, 0x8880, RZ ;  /* 0x000088809c0c7816 */ /* 0x010fca00000000ff */
[----:B------:R-:W-:-:S07]  /*2490*/  IMAD R3, R12, R155, RZ ;  /* 0x0000009b0c037224 */ /* 0x000fce00078e02ff */
.L_x_48:
[----:B------:R-:W-:Y:S05]  /*24a0*/  BSYNC B1 ;  /* 0x0000000000017941 */ /* 0x000fea0003800000 */
.L_x_47:
[C---:B------:R-:W-:Y:S01]  /*24b0*/  ISETP.LT.OR P2, PT, R0.reuse, 0x9, !P0 ;  /* 0x000000090000780c */ /* 0x040fe20004741670 */
[----:B------:R-:W-:Y:S01]  /*24c0*/  @!P4 IMAD R29, R29, R154, R3 ;  /* 0x0000009a1d1dc224 */ /* 0x000fe200078e0203 */
[----:B------:R-:W-:Y:S01]  /*24d0*/  BSSY B1, `(.L_x_49) ;  /* 0x0000008000017945 */ /* 0x000fe20003800000 */
[----:B------:R-:W-:-:S03]  /*24e0*/  ISETP.LT.OR P3, PT, R0, 0xa, !P0 ;  /* 0x0000000a0000780c */ /* 0x000fc60004761670 */
[----:B------:R4:W-:Y:S01]  /*24f0*/  @!P4 STG.E.U8 desc[UR36][R4.64+0x9], R29 ;  /* 0x0000091d0400c986 */ /* 0x0009e2000c101124 */
[----:B------:R-:W-:-:S06]  /*2500*/  ISETP.LT.OR P4, PT, R0, 0x11, !P1 ;  /* 0x000000110000780c */ /* 0x000fcc0004f81670 */
[----:B------:R-:W-:Y:S07]  /*2510*/  @P2 BRA `(.L_x_50) ;  /* 0x00000000000c2947 */ /* 0x000fee0003800000 */
[----:B------:R-:W5:Y:S02]  /*2520*/  LDG.E.U8 R156, desc[UR36][R10.64+0x8] ;  /* 0x000008240a9c7981 */ /* 0x000f64000c1e1100 */
[----:B-----5:R-:W-:-:S05]  /*2530*/  PRMT R12, R156, 0x8880, RZ ;  /* 0x000088809c0c7816 */ /* 0x020fca00000000ff */
[----:B------:R-:W-:-:S07]  /*2540*/  IMAD R3, R12, R155, RZ ;  /* 0x0000009b0c037224 */ /* 0x000fce00078e02ff */
.L_x_50:
[----:B------:R-:W-:Y:S05]  /*2550*/  BSYNC B1 ;  /* 0x0000000000017941 */ /* 0x000fea0003800000 */
.L_x_49:
[----:B-1----:R-:W-:Y:S01]  /*2560*/  @!P2 IMAD R13, R30, R154, R3 ;  /* 0x0000009a1e0da224 */ /* 0x002fe200078e0203 */
[----:B------:R-:W-:Y:S04]  /*2570*/  BSSY B1, `(.L_x_51) ;  /* 0x0000006000017945 */ /* 0x000fe80003800000 */
[----:B------:R1:W-:Y:S01]  /*2580*/  @!P2 STG.E.U8 desc[UR36][R6.64+0x8], R13 ;  /* 0x0000080d0600a986 */ /* 0x0003e2000c101124 */
[----:B------:R-:W-:Y:S05]  /*2590*/  @P3 BRA `(.L_x_52) ;  /* 0x00000000000c3947 */ /* 0x000fea0003800000 */
[----:B------:R-:W5:Y:S02]  /*25a0*/  LDG.E.U8 R156, desc[UR36][R10.64+0x9] ;  /* 0x000009240a9c7981 */ /* 0x000f64000c1e1100 */
[----:B-----5:R-:W-:-:S05]  /*25b0*/  PRMT R12, R156, 0x8880, RZ ;  /* 0x000088809c0c7816 */ /* 0x020fca00000000ff */
[----:B------:R-:W-:-:S07]  /*25c0*/  IMAD R3, R12, R155, RZ ;  /* 0x0000009b0c037224 */ /* 0x000fce00078e02ff */
.L_x_52:
[----:B------:R-:W-:Y:S05]  /*25d0*/  BSYNC B1 ;  /* 0x0000000000017941 */ /* 0x000fea0003800000 */
.L_x_51:
[----:B------:R-:W-:Y:S01]  /*25e0*/  @!P3 IMAD R31, R31, R154, R3 ;  /* 0x0000009a1f1fb224 */ /* 0x000fe200078e0203 */
[----:B------:R-:W-:Y:S04]  /*25f0*/  BSSY B1, `(.L_x_53) ;  /* 0x0000006000017945 */ /* 0x000fe80003800000 */
[----:B------:R0:W-:Y:S01]  /*2600*/  @!P3 STG.E.U8 desc[UR36][R6.64+0x9], R31 ;  /* 0x0000091f0600b986 */ /* 0x0001e2000c101124 */
[----:B------:R-:W-:Y:S05]  /*2610*/  @P4 BRA `(.L_x_54) ;  /* 0x00000000000c4947 */ /* 0x000fea0003800000 */
[----:B------:R-:W5:Y:S02]  /*2620*/  LDG.E.U8 R156, desc[UR36][R8.64+0x10] ;  /* 0x00001024089c7981 */ /* 0x000f64000c1e1100 */
[----:B-----5:R-:W-:-:S05]  /*2630*/  PRMT R12, R156, 0x8880, RZ ;  /* 0x000088809c0c7816 */ /* 0x020fca00000000ff */
[----:B------:R-:W-:-:S07]  /*2640*/  IMAD R3, R12, R155, RZ ;  /* 0x0000009b0c037224 */ /* 0x000fce00078e02ff */
.L_x_54:
[----:B------:R-:W-:Y:S05]  /*2650*/  BSYNC B1 ;  /* 0x0000000000017941 */ /* 0x000fea0003800000 */
.L_x_53:
[----:B------:R-:W-:Y:S01]  /*2660*/  ISETP.LT.OR P2, PT, R0, 0x12, !P1 ;  /* 0x000000120000780c */ /* 0x000fe20004f41670 */
[----:B-1----:R-:W-:Y:S01]  /*2670*/  @!P4 IMAD R13, R32, R154, R3 ;  /* 0x0000009a200dc224 */ /* 0x002fe200078e0203 */
        /* <DEDUP_REMOVED lines=8> */
.L_x_56:
[----:B------:R-:W-:Y:S05]  /*2700*/  BSYNC B1 ;  /* 0x0000000000017941 */ /* 0x000fea0003800000 */
.L_x_55:
[----:B------:R-:W-:Y:S01]  /*2710*/  @!P2 IMAD R33, R33, R154, R3 ;  /* 0x0000009a2121a224 */ /* 0x000fe200078e0203 */
[----:B------:R-:W-:Y:S04]  /*2720*/  BSSY B1, `(.L_x_57) ;  /* 0x0000006000017945 */ /* 0x000fe80003800000 */
[----:B------:R0:W-:Y:S01]  /*2730*/  @!P2 STG.E.U8 desc[UR36][R4.64+0x11], R33 ;  /* 0x000011210400a986 */ /* 0x0001e2000c101124 */
[----:B------:R-:W-:Y:S05]  /*2740*/  @P3 BRA `(.L_x_58) ;  /* 0x00000000000c3947 */ /* 0x000fea0003800000 */
[----:B------:R-:W5:Y:S02]  /*2750*/  LDG.E.U8 R156, desc[UR36][R10.64+0x10] ;  /* 0x000010240a9c7981 */ /* 0x000f64000c1e1100 */
[----:B-----5:R-:W-:-:S05]  /*2760*/  PRMT R12, R156, 0x8880, RZ ;  /* 0x000088809c0c7816 */ /* 0x020fca00000000ff */
[----:B------:R-:W-:-:S07]  /*2770*/  IMAD R3, R12, R155, RZ ;  /* 0x0000009b0c037224 */ /* 0x000fce00078e02ff */
.L_x_58:
[----:B------:R-:W-:Y:S05]  /*2780*/  BSYNC B1 ;  /* 0x0000000000017941 */ /* 0x000fea0003800000 */
.L_x_57:
[----:B-1----:R-:W-:Y:S01]  /*2790*/  @!P3 IMAD R13, R34, R154, R3 ;  /* 0x0000009a220db224 */ /* 0x002fe200078e0203 */
[----:B------:R-:W-:Y:S04]  /*27a0*/  BSSY B1, `(.L_x_59) ;  /* 0x0000006000017945 */ /* 0x000fe80003800000 */
[----:B------:R1:W-:Y:S01]  /*27b0*/  @!P3 STG.E.U8 desc[UR36][R6.64+0x10], R13 ;  /* 0x0000100d0600b986 */ /* 0x0003e2000c101124 */
[----:B------:R-:W-:Y:S05]  /*27c0*/  @P4 BRA `(.L_x_60) ;  /* 0x00000000000c4947 */ /* 0x000fea0003800000 */
[----:B------:R-:W5:Y:S02]  /*27d0*/  LDG.E.U8 R156, desc[UR36][R10.64+0x11] ;  /* 0x000011240a9c7981 */ /* 0x000f64000c1e1100 */
[----:B-----5:R-:W-:-:S05]  /*27e0*/  PRMT R12, R156, 0x8880, RZ ;  /* 0x000088809c0c7816 */ /* 0x020fca00000000ff */
[----:B------:R-:W-:-:S07]  /*27f0*/  IMAD R3, R12, R155, RZ ;  /* 0x0000009b0c037224 */ /* 0x000fce00078e02ff */
.L_x_60:
[----:B------:R-:W-:Y:S05]  /*2800*/  BSYNC B1 ;  /* 0x0000000000017941 */ /* 0x000fea0003800000 */
.L_x_59:
        /* <DEDUP_REMOVED lines=10> */
.L_x_62:
[----:B------:R-:W-:Y:S05]  /*28b0*/  BSYNC B1 ;  /* 0x0000000000017941 */ /* 0x000fea0003800000 */
.L_x_61:
[----:B-1----:R-:W-:Y:S01]  /*28c0*/  @!P2 IMAD R13, R36, R154, R3 ;  /* 0x0000009a240da224 */ /* 0x002fe200078e0203 */
[----:B------:R-:W-:Y:S04]  /*28d0*/  BSSY B1, `(.L_x_63) ;  /* 0x0000006000017945 */ /* 0x000fe80003800000 */
[----:B------:R1:W-:Y:S01]  /*28e0*/  @!P2 STG.E.U8 desc[UR36][R4.64+0x18], R13 ;  /* 0x0000180d0400a986 */ /* 0x0003e2000c101124 */
[----:B------:R-:W-:Y:S05]  /*28f0*/  @P3 BRA `(.L_x_64) ;  /* 0x00000000000c3947 */ /* 0x000fea0003800000 */
[----:B------:R-:W5:Y:S02]  /*2900*/  LDG.E.U8 R156, desc[UR36][R8.64+0x19] ;  /* 0x00001924089c7981 */ /* 0x000f64000c1e1100 */
[----:B-----5:R-:W-:-:S05]  /*2910*/  PRMT R12, R156, 0x8880, RZ ;  /* 0x000088809c0c7816 */ /* 0x020fca00000000ff */
[----:B------:R-:W-:-:S07]  /*2920*/  IMAD R3, R12, R155, RZ ;  /* 0x0000009b0c037224 */ /* 0x000fce00078e02ff */
.L_x_64:
[----:B------:R-:W-:Y:S05]  /*2930*/  BSYNC B1 ;  /* 0x0000000000017941 */ /* 0x000fea0003800000 */
.L_x_63:
[----:B------:R-:W-:Y:S01]  /*2940*/  @!P3 IMAD R37, R37, R154, R3 ;  /* 0x0000009a2525b224 */ /* 0x000fe200078e0203 */
[----:B------:R-:W-:Y:S04]  /*2950*/  BSSY B1, `(.L_x_65) ;  /* 0x0000006000017945 */ /* 0x000fe80003800000 */
[----:B------:R0:W-:Y:S01]  /*2960*/  @!P3 STG.E.U8 desc[UR36][R4.64+0x19], R37 ;  /* 0x000019250400b986 */ /* 0x0001e2000c101124 */
[----:B------:R-:W-:Y:S05]  /*2970*/  @P4 BRA `(.L_x_66) ;  /* 0x00000000000c4947 */ /* 0x000fea0003800000 */
[----:B------:R-:W5:Y:S02]  /*2980*/  LDG.E.U8 R156, desc[UR36][R10.64+0x18] ;  /* 0x000018240a9c7981 */ /* 0x000f64000c1e1100 */
[----:B-----5:R-:W-:-:S05]  /*2990*/  PRMT R12, R156, 0x8880, RZ ;  /* 0x000088809c0c7816 */ /* 0x020fca00000000ff */
[----:B------:R-:W-:-:S07]  /*29a0*/  IMAD R3, R12, R155, RZ ;  /* 0x0000009b0c037224 */ /* 0x000fce00078e02ff */
.L_x_66:
[----:B------:R-:W-:Y:S05]  /*29b0*/  BSYNC B1 ;  /* 0x0000000000017941 */ /* 0x000fea0003800000 */
.L_x_65:
        /* <DEDUP_REMOVED lines=10> */
.L_x_68:
[----:B------:R-:W-:Y:S05]  /*2a60*/  BSYNC B1 ;  /* 0x0000000000017941 */ /* 0x000fea0003800000 */
.L_x_67:
[----:B------:R-:W-:Y:S01]  /*2a70*/  @!P2 IMAD R39, R39, R154, R3 ;  /* 0x0000009a2727a224 */ /* 0x000fe200078e0203 */
[----:B------:R-:W-:Y:S04]  /*2a80*/  BSSY B1, `(.L_x_69) ;  /* 0x0000006000017945 */ /* 0x000fe80003800000 */
[----:B------:R0:W-:Y:S01]  /*2a90*/  @!P2 STG.E.U8 desc[UR36][R6.64+0x19], R39 ;  /* 0x000019270600a986 */ /* 0x0001e2000c101124 */
[----:B------:R-:W-:Y:S05]  /*2aa0*/  @P3 BRA `(.L_x_70) ;  /* 0x00000000000c3947 */ /* 0x000fea0003800000 */
[----:B------:R-:W5:Y:S02]  /*2ab0*/  LDG.E.U8 R156, desc[UR36][R8.64+0x20] ;  /* 0x00002024089c7981 */ /* 0x000f64000c1e1100 */
[----:B-----5:R-:W-:-:S05]  /*2ac0*/  PRMT R12, R156, 0x8880, RZ ;  /* 0x000088809c0c7816 */ /* 0x020fca00000000ff */
[----:B------:R-:W-:-:S07]  /*2ad0*/  IMAD R3, R12, R155, RZ ;  /* 0x0000009b0c037224 */ /* 0x000fce00078e02ff */
.L_x_70:
[----:B------:R-:W-:Y:S05]  /*2ae0*/  BSYNC B1 ;  /* 0x0000000000017941 */ /* 0x000fea0003800000 */
.L_x_69:
[----:B-1----:R-:W-:Y:S01]  /*2af0*/  @!P3 IMAD R13, R40, R154, R3 ;  /* 0x0000009a280db224 */ /* 0x002fe200078e0203 */
[----:B------:R-:W-:Y:S04]  /*2b00*/  BSSY B1, `(.L_x_71) ;  /* 0x0000006000017945 */ /* 0x000fe80003800000 */
[----:B------:R1:W-:Y:S01]  /*2b10*/  @!P3 STG.E.U8 desc[UR36][R4.64+0x20], R13 ;  /* 0x0000200d0400b986 */ /* 0x0003e2000c101124 */
[----:B------:R-:W-:Y:S05]  /*2b20*/  @P4 BRA `(.L_x_72) ;  /* 0x00000000000c4947 */ /* 0x000fea0003800000 */
[----:B------:R-:W5:Y:S02]  /*2b30*/  LDG.E.U8 R156, desc[UR36][R8.64+0x21] ;  /* 0x00002124089c7981 */ /* 0x000f64000c1e1100 */
[----:B-----5:R-:W-:-:S05]  /*2b40*/  PRMT R12, R156, 0x8880, RZ ;  /* 0x000088809c0c7816 */ /* 0x020fca00000000ff */
[----:B------:R-:W-:-:S07]  /*2b50*/  IMAD R3, R12, R155, RZ ;  /* 0x0000009b0c037224 */ /* 0x000fce00078e02ff */
.L_x_72:
[----:B------:R-:W-:Y:S05]  /*2b60*/  BSYNC B1 ;  /* 0x0000000000017941 */ /* 0x000fea0003800000 */
.L_x_71:
        /* <DEDUP_REMOVED lines=10> */
.L_x_74:
[----:B------:R-:W-:Y:S05]  /*2c10*/  BSYNC B1 ;  /* 0x0000000000017941 */ /* 0x000fea0003800000 */
.L_x_73:
[----:B-1----:R-:W-:Y:S01]  /*2c20*/  @!P2 IMAD R13, R42, R154, R3 ;  /* 0x0000009a2a0da224 */ /* 0x002fe200078e0203 */
[----:B------:R-:W-:Y:S04]  /*2c30*/  BSSY B1, `(.L_x_75) ;  /* 0x0000006000017945 */ /* 0x000fe80003800000 */
[----:B------:R1:W-:Y:S01]  /*2c40*/  @!P2 STG.E.U8 desc[UR36][R6.64+0x20], R13 ;  /* 0x0000200d0600a986 */ /* 0x0003e2000c101124 */
[----:B------:R-:W-:Y:S05]  /*2c50*/  @P3 BRA `(.L_x_76) ;  /* 0x00000000000c3947 */ /* 0x000fea0003800000 */
[----:B------:R-:W5:Y:S02]  /*2c60*/  LDG.E.U8 R156, desc[UR36][R10.64+0x21] ;  /* 0x000021240a9c7981 */ /* 0x000f64000c1e1100 */
[----:B-----5:R-:W-:-:S05]  /*2c70*/  PRMT R12, R156, 0x8880, RZ ;  /* 0x000088809c0c7816 */ /* 0x020fca00000000ff */
[----:B------:R-:W-:-:S07]  /*2c80*/  IMAD R3, R12, R155, RZ ;  /* 0x0000009b0c037224 */ /* 0x000fce00078e02ff */
.L_x_76:
[----:B------:R-:W-:Y:S05]  /*2c90*/  BSYNC B1 ;  /* 0x0000000000017941 */ /* 0x000fea0003800000 */
.L_x_75:
[----:B------:R-:W-:Y:S01]  /*2ca0*/  @!P3 IMAD R43, R43, R154, R3 ;  /* 0x0000009a2b2bb224 */ /* 0x000fe200078e0203 */
[----:B------:R-:W-:Y:S04]  /*2cb0*/  BSSY B1, `(.L_x_77) ;  /* 0x0000006000017945 */ /* 0x000fe80003800000 */
[----:B------:R0:W-:Y:S01]  /*2cc0*/  @!P3 STG.E.U8 desc[UR36][R6.64+0x21], R43 ;  /* 0x0000212b0600b986 */ /* 0x0001e2000c101124 */
[----:B------:R-:W-:Y:S05]  /*2cd0*/  @P4 BRA `(.L_x_78) ;  /* 0x00000000000c4947 */ /* 0x000fea0003800000 */
[----:B------:R-:W5:Y:S02]  /*2ce0*/  LDG.E.U8 R156, desc[UR36][R8.64+0x28] ;  /* 0x00002824089c7981 */ /* 0x000f64000c1e1100 */
[----:B-----5:R-:W-:-:S05]  /*2cf0*/  PRMT R12, R156, 0x8880, RZ ;  /* 0x000088809c0c7816 */ /* 0x020fca00000000ff */
[----:B------:R-:W-:-:S07]  /*2d00*/  IMAD R3, R12, R155, RZ ;  /* 0x0000009b0c037224 */ /* 0x000fce00078e02ff */
.L_x_78:
[----:B------:R-:W-:Y:S05]  /*2d10*/  BSYNC B1 ;  /* 0x0000000000017941 */ /* 0x000fea0003800000 */
.L_x_77:
        /* <DEDUP_REMOVED lines=10> */
.L_x_80:
[----:B------:R-:W-:Y:S05]  /*2dc0*/  BSYNC B1 ;  /* 0x0000000000017941 */ /* 0x000fea0003800000 */
.L_x_79:
[----:B------:R-:W-:Y:S01]  /*2dd0*/  @!P2 IMAD R45, R45, R154, R3 ;  /* 0x0000009a2d2da224 */ /* 0x000fe200078e0203 */
[----:B------:R-:W-:Y:S04]  /*2de0*/  BSSY B1, `(.L_x_81) ;  /* 0x0000006000017945 */ /* 0x000fe80003800000 */
[----:B------:R0:W-:Y:S01]  /*2df0*/  @!P2 STG.E.U8 desc[UR36][R4.64+0x29], R45 ;  /* 0x0000292d0400a986 */ /* 0x0001e2000c101124 */
[----:B------:R-:W-:Y:S05]  /*2e00*/  @P3 BRA `(.L_x_82) ;  /* 0x00000000000c3947 */ /* 0x000fea0003800000 */
[----:B------:R-:W5:Y:S02]  /*2e10*/  LDG.E.U8 R156, desc[UR36][R10.64+0x28] ;  /* 0x000028240a9c7981 */ /* 0x000f64000c1e1100 */
[----:B-----5:R-:W-:-:S05]  /*2e20*/  PRMT R12, R156, 0x8880, RZ ;  /* 0x000088809c0c7816 */ /* 0x020fca00000000ff */
[----:B------:R-:W-:-:S07]  /*2e30*/  IMAD R3, R12, R155, RZ ;  /* 0x0000009b0c037224 */ /* 0x000fce00078e02ff */
.L_x_82:
[----:B------:R-:W-:Y:S05]  /*2e40*/  BSYNC B1 ;  /* 0x0000000000017941 */ /* 0x000fea0003800000 */
.L_x_81:
[----:B-1----:R-:W-:Y:S01]  /*2e50*/  @!P3 IMAD R13, R46, R154, R3 ;  /* 0x0000009a2e0db224 */ /* 0x002fe200078e0203 */
[----:B------:R-:W-:Y:S04]  /*2e60*/  BSSY B1, `(.L_x_83) ;  /* 0x0000006000017945 */ /* 0x000fe80003800000 */
[----:B------:R1:W-:Y:S01]  /*2e70*/  @!P3 STG.E.U8 desc[UR36][R6.64+0x28], R13 ;  /* 0x0000280d0600b986 */ /* 0x0003e2000c101124 */
[----:B------:R-:W-:Y:S05]  /*2e80*/  @P4 BRA `(.L_x_84) ;  /* 0x00000000000c4947 */ /* 0x000fea0003800000 */
[----:B------:R-:W5:Y:S02]  /*2e90*/  LDG.E.U8 R156, desc[UR36][R10.64+0x29] ;  /* 0x000029240a9c7981 */ /* 0x000f64000c1e1100 */
[----:B-----5:R-:W-:-:S05]  /*2ea0*/  PRMT R12, R156, 0x8880, RZ ;  /* 0x000088809c0c7816 */ /* 0x020fca00000000ff */
[----:B------:R-:W-:-:S07]  /*2eb0*/  IMAD R3, R12, R155, RZ ;  /* 0x0000009b0c037224 */ /* 0x000fce00078e02ff */
.L_x_84:
[----:B------:R-:W-:Y:S05]  /*2ec0*/  BSYNC B1 ;  /* 0x0000000000017941 */ /* 0x000fea0003800000 */
.L_x_83:
        /* <DEDUP_REMOVED lines=10> */
.L_x_86:
[----:B------:R-:W-:Y:S05]  /*2f70*/  BSYNC B1 ;  /* 0x0000000000017941 */ /* 0x000fea0003800000 */
.L_x_85:
[----:B-1----:R-:W-:Y:S01]  /*2f80*/  @!P2 IMAD R13, R48, R154, R3 ;  /* 0x0000009a300da224 */ /* 0x002fe200078e0203 */
[----:B------:R-:W-:Y:S04]  /*2f90*/  BSSY B1, `(.L_x_87) ;  /* 0x0000006000017945 */ /* 0x000fe80003800000 */
[----:B------:R1:W-:Y:S01]  /*2fa0*/  @!P2 STG.E.U8 desc[UR36][R4.64+0x30], R13 ;  /* 0x0000300d0400a986 */ /* 0x0003e2000c101124 */
[----:B------:R-:W-:Y:S05]  /*2fb0*/  @P3 BRA `(.L_x_88) ;  /* 0x00000000000c3947 */ /* 0x000fea0003800000 */
[----:B------:R-:W5:Y:S02]  /*2fc0*/  LDG.E.U8 R156, desc[UR36][R8.64+0x31] ;  /* 0x00003124089c7981 */ /* 0x000f64000c1e1100 */
[----:B-----5:R-:W-:-:S05]  /*2fd0*/  PRMT R12, R156, 0x8880, RZ ;  /* 0x000088809c0c7816 */ /* 0x020fca00000000ff */
[----:B------:R-:W-:-:S07]  /*2fe0*/  IMAD R3, R12, R155, RZ ;  /* 0x0000009b0c037224 */ /* 0x000fce00078e02ff */
.L_x_88:
[----:B------:R-:W-:Y:S05]  /*2ff0*/  BSYNC B1 ;  /* 0x0000000000017941 */ /* 0x000fea0003800000 */
.L_x_87:
[----:B------:R-:W-:Y:S01]  /*3000*/  @!P3 IMAD R49, R49, R154, R3 ;  /* 0x0000009a3131b224 */ /* 0x000fe200078e0203 */
[----:B------:R-:W-:Y:S04]  /*3010*/  BSSY B1, `(.L_x_89) ;  /* 0x0000006000017945 */ /* 0x000fe80003800000 */
[----:B------:R0:W-:Y:S01]  /*3020*/  @!P3 STG.E.U8 desc[UR36][R4.64+0x31], R49 ;  /* 0x000031310400b986 */ /* 0x0001e2000c101124 */
[----:B------:R-:W-:Y:S05]  /*3030*/  @P4 BRA `(.L_x_90) ;  /* 0x00000000000c4947 */ /* 0x000fea0003800000 */
[----:B------:R-:W5:Y:S02]  /*3040*/  LDG.E.U8 R156, desc[UR36][R10.64+0x30] ;  /* 0x000030240a9c7981 */ /* 0x000f64000c1e1100 */
[----:B-----5:R-:W-:-:S05]  /*3050*/  PRMT R12, R156, 0x8880, RZ ;  /* 0x000088809c0c7816 */ /* 0x020fca00000000ff */
[----:B------:R-:W-:-:S07]  /*3060*/  IMAD R3, R12, R155, RZ ;  /* 0x0000009b0c037224 */ /* 0x000fce00078e02ff */
.L_x_90:
[----:B------:R-:W-:Y:S05]  /*3070*/  BSYNC B1 ;  /* 0x0000000000017941 */ /* 0x000fea0003800000 */
.L_x_89:
        /* <DEDUP_REMOVED lines=10> */
.L_x_92:
[----:B------:R-:W-:Y:S05]  /*3120*/  BSYNC B1 ;  /* 0x0000000000017941 */ /* 0x000fea0003800000 */
.L_x_91:
[----:B------:R-:W-:Y:S01]  /*3130*/  @!P2 IMAD R51, R51, R154, R3 ;  /* 0x0000009a3333a224 */ /* 0x000fe200078e0203 */
[----:B------:R-:W-:Y:S04]  /*3140*/  BSSY B1, `(.L_x_93) ;  /* 0x0000006000017945 */ /* 0x000fe80003800000 */
[----:B------:R0:W-:Y:S01]  /*3150*/  @!P2 STG.E.U8 desc[UR36][R6.64+0x31], R51 ;  /* 0x000031330600a986 */ /* 0x0001e2000c101124 */
[----:B------:R-:W-:Y:S05]  /*3160*/  @P3 BRA `(.L_x_94) ;  /* 0x00000000000c3947 */ /* 0x000fea0003800000 */
[----:B------:R-:W5:Y:S02]  /*3170*/  LDG.E.U8 R156, desc[UR36][R8.64+0x38] ;  /* 0x00003824089c7981 */ /* 0x000f64000c1e1100 */
[----:B-----5:R-:W-:-:S05]  /*3180*/  PRMT R12, R156, 0x8880, RZ ;  /* 0x000088809c0c7816 */ /* 0x020fca00000000ff */
[----:B------:R-:W-:-:S07]  /*3190*/  IMAD R3, R12, R155, RZ ;  /* 0x0000009b0c037224 */ /* 0x000fce00078e02ff */
.L_x_94:
[----:B------:R-:W-:Y:S05]  /*31a0*/  BSYNC B1 ;  /* 0x0000000000017941 */ /* 0x000fea0003800000 */
.L_x_93:
[----:B-1----:R-:W-:Y:S01]  /*31b0*/  @!P3 IMAD R13, R52, R154, R3 ;  /* 0x0000009a340db224 */ /* 0x002fe200078e0203 */
[----:B------:R-:W-:Y:S04]  /*31c0*/  BSSY B1, `(.L_x_95) ;  /* 0x0000006000017945 */ /* 0x000fe80003800000 */
[----:B------:R1:W-:Y:S01]  /*31d0*/  @!P3 STG.E.U8 desc[UR36][R4.64+0x38], R13 ;  /* 0x0000380d0400b986 */ /* 0x0003e2000c101124 */
[----:B------:R-:W-:Y:S05]  /*31e0*/  @P4 BRA `(.L_x_96) ;  /* 0x00000000000c4947 */ /* 0x000fea0003800000 */
[----:B------:R-:W5:Y:S02]  /*31f0*/  LDG.E.U8 R156, desc[UR36][R8.64+0x39] ;  /* 0x00003924089c7981 */ /* 0x000f64000c1e1100 */
[----:B-----5:R-:W-:-:S05]  /*3200*/  PRMT R12, R156, 0x8880, RZ ;  /* 0x000088809c0c7816 */ /* 0x020fca00000000ff */
[----:B------:R-:W-:-:S07]  /*3210*/  IMAD R3, R12, R155, RZ ;  /* 0x0000009b0c037224 */ /* 0x000fce00078e02ff */
.L_x_96:
[----:B------:R-:W-:Y:S05]  /*3220*/  BSYNC B1 ;  /* 0x0000000000017941 */ /* 0x000fea0003800000 */
.L_x_95:
        /* <DEDUP_REMOVED lines=10> */
.L_x_98:
[----:B------:R-:W-:Y:S05]  /*32d0*/  BSYNC B1 ;  /* 0x0000000000017941 */ /* 0x000fea0003800000 */
.L_x_97:
[----:B-1----:R-:W-:Y:S01]  /*32e0*/  @!P2 IMAD R13, R54, R154, R3 ;  /* 0x0000009a360da224 */ /* 0x002fe200078e0203 */
[----:B------:R-:W-:Y:S04]  /*32f0*/  BSSY B1, `(.L_x_99) ;  /* 0x0000006000017945 */ /* 0x000fe80003800000 */
[----:B------:R1:W-:Y:S01]  /*3300*/  @!P2 STG.E.U8 desc[UR36][R6.64+0x38], R13 ;  /* 0x0000380d0600a986 */ /* 0x0003e2000c101124 */
[----:B------:R-:W-:Y:S05]  /*3310*/  @P3 BRA `(.L_x_100) ;  /* 0x00000000000c3947 */ /* 0x000fea0003800000 */
[----:B------:R-:W5:Y:S02]  /*3320*/  LDG.E.U8 R156, desc[UR36][R10.64+0x39] ;  /* 0x000039240a9c7981 */ /* 0x000f64000c1e1100 */
[----:B-----5:R-:W-:-:S05]  /*3330*/  PRMT R12, R156, 0x8880, RZ ;  /* 0x000088809c0c7816 */ /* 0x020fca00000000ff */
[----:B------:R-:W-:-:S07]  /*3340*/  IMAD R3, R12, R155, RZ ;  /* 0x0000009b0c037224 */ /* 0x000fce00078e02ff */
.L_x_100:
[----:B------:R-:W-:Y:S05]  /*3350*/  BSYNC B1 ;  /* 0x0000000000017941 */ /* 0x000fea0003800000 */
.L_x_99:
[----:B------:R-:W-:Y:S01]  /*3360*/  @!P3 IMAD R55, R55, R154, R3 ;  /* 0x0000009a3737b224 */ /* 0x000fe200078e0203 */
[----:B------:R-:W-:Y:S04]  /*3370*/  BSSY B1, `(.L_x_101) ;  /* 0x0000006000017945 */ /* 0x000fe80003800000 */
[----:B------:R0:W-:Y:S01]  /*3380*/  @!P3 STG.E.U8 desc[UR36][R6.64+0x39], R55 ;  /* 0x000039370600b986 */ /* 0x0001e2000c101124 */
[----:B------:R-:W-:Y:S05]  /*3390*/  @P4 BRA `(.L_x_102) ;  /* 0x00000000000c4947 */ /* 0x000fea0003800000 */
[----:B------:R-:W5:Y:S02]  /*33a0*/  LDG.E.U8 R156, desc[UR36][R8.64+0x40] ;  /* 0x00004024089c7981 */ /* 0x000f64000c1e1100 */
[----:B-----5:R-:W-:-:S05]  /*33b0*/  PRMT R12, R156, 0x8880, RZ ;  /* 0x000088809c0c7816 */ /* 0x020fca00000000ff */
[----:B------:R-:W-:-:S07]  /*33c0*/  IMAD R3, R12, R155, RZ ;  /* 0x0000009b0c037224 */ /* 0x000fce00078e02ff */
.L_x_102:
[----:B------:R-:W-:Y:S05]  /*33d0*/  BSYNC B1 ;  /* 0x0000000000017941 */ /* 0x000fea0003800000 */
.L_x_101:
        /* <DEDUP_REMOVED lines=10> */
.L_x_104:
[----:B------:R-:W-:Y:S05]  /*3480*/  BSYNC B1 ;  /* 0x0000000000017941 */ /* 0x000fea0003800000 */
.L_x_103:
[----:B------:R-:W-:Y:S01]  /*3490*/  @!P2 IMAD R57, R57, R154, R3 ;  /* 0x0000009a3939a224 */ /* 0x000fe200078e0203 */
[----:B------:R-:W-:Y:S04]  /*34a0*/  BSSY B1, `(.L_x_105) ;  /* 0x0000006000017945 */ /* 0x000fe80003800000 */
[----:B------:R0:W-:Y:S01]  /*34b0*/  @!P2 STG.E.U8 desc[UR36][R4.64+0x41], R57 ;  /* 0x000041390400a986 */ /* 0x0001e2000c101124 */
[----:B------:R-:W-:Y:S05]  /*34c0*/  @P3 BRA `(.L_x_106) ;  /* 0x00000000000c3947 */ /* 0x000fea0003800000 */
[----:B------:R-:W5:Y:S02]  /*34d0*/  LDG.E.U8 R156, desc[UR36][R10.64+0x40] ;  /* 0x000040240a9c7981 */ /* 0x000f64000c1e1100 */
[----:B-----5:R-:W-:-:S05]  /*34e0*/  PRMT R12, R156, 0x8880, RZ ;  /* 0x000088809c0c7816 */ /* 0x020fca00000000ff */
[----:B------:R-:W-:-:S07]  /*34f0*/  IMAD R3, R12, R155, RZ ;  /* 0x0000009b0c037224 */ /* 0x000fce00078e02ff */
.L_x_106:
[----:B------:R-:W-:Y:S05]  /*3500*/  BSYNC B1 ;  /* 0x0000000000017941 */ /* 0x000fea0003800000 */
.L_x_105:
[----:B-1----:R-:W-:Y:S01]  /*3510*/  @!P3 IMAD R13, R58, R154, R3 ;  /* 0x0000009a3a0db224 */ /* 0x002fe200078e0203 */
[----:B------:R-:W-:Y:S04]  /*3520*/  BSSY B1, `(.L_x_107) ;  /* 0x0000006000017945 */ /* 0x000fe80003800000 */
[----:B------:R1:W-:Y:S01]  /*3530*/  @!P3 STG.E.U8 desc[UR36][R6.64+0x40], R13 ;  /* 0x0000400d0600b986 */ /* 0x0003e2000c101124 */
[----:B------:R-:W-:Y:S05]  /*3540*/  @P4 BRA `(.L_x_108) ;  /* 0x00000000000c4947 */ /* 0x000fea0003800000 */
[----:B------:R-:W5:Y:S02]  /*3550*/  LDG.E.U8 R156, desc[UR36][R10.64+0x41] ;  /* 0x000041240a9c7981 */ /* 0x000f64000c1e1100 */
[----:B-----5:R-:W-:-:S05]  /*3560*/  PRMT R12, R156, 0x8880, RZ ;  /* 0x000088809c0c7816 */ /* 0x020fca00000000ff */
[----:B------:R-:W-:-:S07]  /*3570*/  IMAD R3, R12, R155, RZ ;  /* 0x0000009b0c037224 */ /* 0x000fce00078e02ff */
.L_x_108:
[----:B------:R-:W-:Y:S05]  /*3580*/  BSYNC B1 ;  /* 0x0000000000017941 */ /* 0x000fea0003800000 */
.L_x_107:
        /* <DEDUP_REMOVED lines=10> */
.L_x_110:
[----:B------:R-:W-:Y:S05]  /*3630*/  BSYNC B1 ;  /* 0x0000000000017941 */ /* 0x000fea0003800000 */
.L_x_109:
[----:B-1----:R-:W-:Y:S01]  /*3640*/  @!P2 IMAD R13, R60, R154, R3 ;  /* 0x0000009a3c0da224 */ /* 0x002fe200078e0203 */
[----:B------:R-:W-:Y:S04]  /*3650*/  BSSY B1, `(.L_x_111) ;  /* 0x0000006000017945 */ /* 0x000fe80003800000 */
[----:B------:R1:W-:Y:S01]  /*3660*/  @!P2 STG.E.U8 desc[UR36][R4.64+0x48], R13 ;  /* 0x0000480d0400a986 */ /* 0x0003e2000c101124 */
[----:B------:R-:W-:Y:S05]  /*3670*/  @P3 BRA `(.L_x_112) ;  /* 0x00000000000c3947 */ /* 0x000fea0003800000 */
[----:B------:R-:W5:Y:S02]  /*3680*/  LDG.E.U8 R156, desc[UR36][R8.64+0x49] ;  /* 0x00004924089c7981 */ /* 0x000f64000c1e1100 */
[----:B-----5:R-:W-:-:S05]  /*3690*/  PRMT R12, R156, 0x8880, RZ ;  /* 0x000088809c0c7816 */ /* 0x020fca00000000ff */
[----:B------:R-:W-:-:S07]  /*36a0*/  IMAD R3, R12, R155, RZ ;  /* 0x0000009b0c037224 */ /* 0x000fce00078e02ff */
.L_x_112:
[----:B------:R-:W-:Y:S05]  /*36b0*/  BSYNC B1 ;  /* 0x0000000000017941 */ /* 0x000fea0003800000 */
.L_x_111:
[----:B------:R-:W-:Y:S01]  /*36c0*/  @!P3 IMAD R61, R61, R154, R3 ;  /* 0x0000009a3d3db224 */ /* 0x000fe200078e0203 */
[----:B------:R-:W-:Y:S04]  /*36d0*/  BSSY B1, `(.L_x_113) ;  /* 0x0000006000017945 */ /* 0x000fe80003800000 */
[----:B------:R0:W-:Y:S01]  /*36e0*/  @!P3 STG.E.U8 desc[UR36][R4.64+0x49], R61 ;  /* 0x0000493d0400b986 */ /* 0x0001e2000c101124 */
[----:B------:R-:W-:Y:S05]  /*36f0*/  @P4 BRA `(.L_x_114) ;  /* 0x00000000000c4947 */ /* 0x000fea0003800000 */
[----:B------:R-:W5:Y:S02]  /*3700*/  LDG.E.U8 R156, desc[UR36][R10.64+0x48] ;  /* 0x000048240a9c7981 */ /* 0x000f64000c1e1100 */
[----:B-----5:R-:W-:-:S05]  /*3710*/  PRMT R12, R156, 0x8880, RZ ;  /* 0x000088809c0c7816 */ /* 0x020fca00000000ff */
[----:B------:R-:W-:-:S07]  /*3720*/  IMAD R3, R12, R155, RZ ;  /* 0x0000009b0c037224 */ /* 0x000fce00078e02ff */
.L_x_114:
[----:B------:R-:W-:Y:S05]  /*3730*/  BSYNC B1 ;  /* 0x0000000000017941 */ /* 0x000fea0003800000 */
.L_x_113:
        /* <DEDUP_REMOVED lines=10> */
.L_x_116:
[----:B------:R-:W-:Y:S05]  /*37e0*/  BSYNC B1 ;  /* 0x0000000000017941 */ /* 0x000fea0003800000 */
.L_x_115:
[----:B------:R-:W-:Y:S01]  /*37f0*/  @!P2 IMAD R63, R63, R154, R3 ;  /* 0x0000009a3f3fa224 */ /* 0x000fe200078e0203 */
[----:B------:R-:W-:Y:S04]  /*3800*/  BSSY B1, `(.L_x_117) ;  /* 0x0000006000017945 */ /* 0x000fe80003800000 */
[----:B------:R0:W-:Y:S01]  /*3810*/  @!P2 STG.E.U8 desc[UR36][R6.64+0x49], R63 ;  /* 0x0000493f0600a986 */ /* 0x0001e2000c101124 */
[----:B------:R-:W-:Y:S05]  /*3820*/  @P3 BRA `(.L_x_118) ;  /* 0x00000000000c3947 */ /* 0x000fea0003800000 */
[----:B------:R-:W5:Y:S02]  /*3830*/  LDG.E.U8 R156, desc[UR36][R8.64+0x50] ;  /* 0x00005024089c7981 */ /* 0x000f64000c1e1100 */
[----:B-----5:R-:W-:-:S05]  /*3840*/  PRMT R12, R156, 0x8880, RZ ;  /* 0x000088809c0c7816 */ /* 0x020fca00000000ff */
[----:B------:R-:W-:-:S07]  /*3850*/  IMAD R3, R12, R155, RZ ;  /* 0x0000009b0c037224 */ /* 0x000fce00078e02ff */
.L_x_118:
[----:B------:R-:W-:Y:S05]  /*3860*/  BSYNC B1 ;  /* 0x0000000000017941 */ /* 0x000fea0003800000 */
.L_x_117:
[----:B-1----:R-:W-:Y:S01]  /*3870*/  @!P3 IMAD R13, R64, R154, R3 ;  /* 0x0000009a400db224 */ /* 0x002fe200078e0203 */
[----:B------:R-:W-:Y:S04]  /*3880*/  BSSY B1, `(.L_x_119) ;  /* 0x0000006000017945 */ /* 0x000fe80003800000 */
[----:B------:R1:W-:Y:S01]  /*3890*/  @!P3 STG.E.U8 desc[UR36][R4.64+0x50], R13 ;  /* 0x0000500d0400b986 */ /* 0x0003e2000c101124 */
[----:B------:R-:W-:Y:S05]  /*38a0*/  @P4 BRA `(.L_x_120) ;  /* 0x00000000000c4947 */ /* 0x000fea0003800000 */
[----:B------:R-:W5:Y:S02]  /*38b0*/  LDG.E.U8 R156, desc[UR36][R8.64+0x51] ;  /* 0x00005124089c7981 */ /* 0x000f64000c1e1100 */
[----:B-----5:R-:W-:-:S05]  /*38c0*/  PRMT R12, R156, 0x8880, RZ ;  /* 0x000088809c0c7816 */ /* 0x020fca00000000ff */
[----:B------:R-:W-:-:S07]  /*38d0*/  IMAD R3, R12, R155, RZ ;  /* 0x0000009b0c037224 */ /* 0x000fce00078e02ff */
.L_x_120:
[----:B------:R-:W-:Y:S05]  /*38e0*/  BSYNC B1 ;  /* 0x0000000000017941 */ /* 0x000fea0003800000 */
.L_x_119:
        /* <DEDUP_REMOVED lines=10> */
.L_x_122:
[----:B------:R-:W-:Y:S05]  /*3990*/  BSYNC B1 ;  /* 0x0000000000017941 */ /* 0x000fea0003800000 */
.L_x_121:
[----:B-1----:R-:W-:Y:S01]  /*39a0*/  @!P2 IMAD R13, R66, R154, R3 ;  /* 0x0000009a420da224 */ /* 0x002fe200078e0203 */
[----:B------:R-:W-:Y:S04]  /*39b0*/  BSSY B1, `(.L_x_123) ;  /* 0x0000006000017945 */ /* 0x000fe80003800000 */
[----:B------:R1:W-:Y:S01]  /*39c0*/  @!P2 STG.E.U8 desc[UR36][R6.64+0x50], R13 ;  /* 0x0000500d0600a986 */ /* 0x0003e2000c101124 */
[----:B------:R-:W-:Y:S05]  /*39d0*/  @P3 BRA `(.L_x_124) ;  /* 0x00000000000c3947 */ /* 0x000fea0003800000 */
[----:B------:R-:W5:Y:S02]  /*39e0*/  LDG.E.U8 R156, desc[UR36][R10.64+0x51] ;  /* 0x000051240a9c7981 */ /* 0x000f64000c1e1100 */
[----:B-----5:R-:W-:-:S05]  /*39f0*/  PRMT R12, R156, 0x8880, RZ ;  /* 0x000088809c0c7816 */ /* 0x020fca00000000ff */
[----:B------:R-:W-:-:S07]  /*3a00*/  IMAD R3, R12, R155, RZ ;  /* 0x0000009b0c037224 */ /* 0x000fce00078e02ff */
.L_x_124:
[----:B------:R-:W-:Y:S05]  /*3a10*/  BSYNC B1 ;  /* 0x0000000000017941 */ /* 0x000fea0003800000 */
.L_x_123:
[----:B------:R-:W-:Y:S01]  /*3a20*/  @!P3 IMAD R67, R67, R154, R3 ;  /* 0x0000009a4343b224 */ /* 0x000fe200078e0203 */
[----:B------:R-:W-:Y:S04]  /*3a30*/  BSSY B1, `(.L_x_125) ;  /* 0x0000006000017945 */ /* 0x000fe80003800000 */
[----:B------:R0:W-:Y:S01]  /*3a40*/  @!P3 STG.E.U8 desc[UR36][R6.64+0x51], R67 ;  /* 0x000051430600b986 */ /* 0x0001e2000c101124 */
[----:B------:R-:W-:Y:S05]  /*3a50*/  @P4 BRA `(.L_x_126) ;  /* 0x00000000000c4947 */ /* 0x000fea0003800000 */
[----:B------:R-:W5:Y:S02]  /*3a60*/  LDG.E.U8 R156, desc[UR36][R8.64+0x58] ;  /* 0x00005824089c7981 */ /* 0x000f64000c1e1100 */
[----:B-----5:R-:W-:-:S05]  /*3a70*/  PRMT R12, R156, 0x8880, RZ ;  /* 0x000088809c0c7816 */ /* 0x020fca00000000ff */
[----:B------:R-:W-:-:S07]  /*3a80*/  IMAD R3, R12, R155, RZ ;  /* 0x0000009b0c037224 */ /* 0x000fce00078e02ff */
.L_x_126:
[----:B------:R-:W-:Y:S05]  /*3a90*/  BSYNC B1 ;  /* 0x0000000000017941 */ /* 0x000fea0003800000 */
.L_x_125:
        /* <DEDUP_REMOVED lines=10> */
.L_x_128:
[----:B------:R-:W-:Y:S05]  /*3b40*/  BSYNC B1 ;  /* 0x0000000000017941 */ /* 0x000fea0003800000 */
.L_x_127:
[----:B------:R-:W-:Y:S01]  /*3b50*/  @!P2 IMAD R69, R69, R154, R3 ;  /* 0x0000009a4545a224 */ /* 0x000fe200078e0203 */
[----:B------:R-:W-:Y:S04]  /*3b60*/  BSSY B1, `(.L_x_129) ;  /* 0x0000006000017945 */ /* 0x000fe80003800000 */
[----:B------:R0:W-:Y:S01]  /*3b70*/  @!P2 STG.E.U8 desc[UR36][R4.64+0x59], R69 ;  /* 0x000059450400a986 */ /* 0x0001e2000c101124 */
[----:B------:R-:W-:Y:S05]  /*3b80*/  @P3 BRA `(.L_x_130) ;  /* 0x00000000000c3947 */ /* 0x000fea0003800000 */
[----:B------:R-:W5:Y:S02]  /*3b90*/  LDG.E.U8 R156, desc[UR36][R10.64+0x58] ;  /* 0x000058240a9c7981 */ /* 0x000f64000c1e1100 */
[----:B-----5:R-:W-:-:S05]  /*3ba0*/  PRMT R12, R156, 0x8880, RZ ;  /* 0x000088809c0c7816 */ /* 0x020fca00000000ff */
[----:B------:R-:W-:-:S07]  /*3bb0*/  IMAD R3, R12, R155, RZ ;  /* 0x0000009b0c037224 */ /* 0x000fce00078e02ff */
.L_x_130:
[----:B------:R-:W-:Y:S05]  /*3bc0*/  BSYNC B1 ;  /* 0x0000000000017941 */ /* 0x000fea0003800000 */
.L_x_129:
[----:B-1----:R-:W-:Y:S01]  /*3bd0*/  @!P3 IMAD R13, R70, R154, R3 ;  /* 0x0000009a460db224 */ /* 0x002fe200078e0203 */
[----:B------:R-:W-:Y:S04]  /*3be0*/  BSSY B1, `(.L_x_131) ;  /* 0x0000006000017945 */ /* 0x000fe80003800000 */
[----:B------:R1:W-:Y:S01]  /*3bf0*/  @!P3 STG.E.U8 desc[UR36][R6.64+0x58], R13 ;  /* 0x0000580d0600b986 */ /* 0x0003e2000c101124 */
[----:B------:R-:W-:Y:S05]  /*3c00*/  @P4 BRA `(.L_x_132) ;  /* 0x00000000000c4947 */ /* 0x000fea0003800000 */
[----:B------:R-:W5:Y:S02]  /*3c10*/  LDG.E.U8 R156, desc[UR36][R10.64+0x59] ;  /* 0x000059240a9c7981 */ /* 0x000f64000c1e1100 */
[----:B-----5:R-:W-:-:S05]  /*3c20*/  PRMT R12, R156, 0x8880, RZ ;  /* 0x000088809c0c7816 */ /* 0x020fca00000000ff */
[----:B------:R-:W-:-:S07]  /*3c30*/  IMAD R3, R12, R155, RZ ;  /* 0x0000009b0c037224 */ /* 0x000fce00078e02ff */
.L_x_132:
[----:B------:R-:W-:Y:S05]  /*3c40*/  BSYNC B1 ;  /* 0x0000000000017941 */ /* 0x000fea0003800000 */
.L_x_131:
        /* <DEDUP_REMOVED lines=10> */
.L_x_134:
[----:B------:R-:W-:Y:S05]  /*3cf0*/  BSYNC B1 ;  /* 0x0000000000017941 */ /* 0x000fea0003800000 */
.L_x_133:
[----:B-1----:R-:W-:Y:S01]  /*3d00*/  @!P2 IMAD R13, R72, R154, R3 ;  /* 0x0000009a480da224 */ /* 0x002fe200078e0203 */
[----:B------:R-:W-:Y:S04]  /*3d10*/  BSSY B1, `(.L_x_135) ;  /* 0x0000006000017945 */ /* 0x000fe80003800000 */
[----:B------:R1:W-:Y:S01]  /*3d20*/  @!P2 STG.E.U8 desc[UR36][R4.64+0x60], R13 ;  /* 0x0000600d0400a986 */ /* 0x0003e2000c101124 */
[----:B------:R-:W-:Y:S05]  /*3d30*/  @P3 BRA `(.L_x_136) ;  /* 0x00000000000c3947 */ /* 0x000fea0003800000 */
[----:B------:R-:W5:Y:S02]  /*3d40*/  LDG.E.U8 R156, desc[UR36][R8.64+0x61] ;  /* 0x00006124089c7981 */ /* 0x000f64000c1e1100 */
[----:B-----5:R-:W-:-:S05]  /*3d50*/  PRMT R12, R156, 0x8880, RZ ;  /* 0x000088809c0c7816 */ /* 0x020fca00000000ff */
[----:B------:R-:W-:-:S07]  /*3d60*/  IMAD R3, R12, R155, RZ ;  /* 0x0000009b0c037224 */ /* 0x000fce00078e02ff */
.L_x_136:
[----:B------:R-:W-:Y:S05]  /*3d70*/  BSYNC B1 ;  /* 0x0000000000017941 */ /* 0x000fea0003800000 */
.L_x_135:
[----:B------:R-:W-:Y:S01]  /*3d80*/  @!P3 IMAD R73, R73, R154, R3 ;  /* 0x0000009a4949b224 */ /* 0x000fe200078e0203 */
[----:B------:R-:W-:Y:S04]  /*3d90*/  BSSY B1, `(.L_x_137) ;  /* 0x0000006000017945 */ /* 0x000fe80003800000 */
[----:B------:R0:W-:Y:S01]  /*3da0*/  @!P3 STG.E.U8 desc[UR36][R4.64+0x61], R73 ;  /* 0x000061490400b986 */ /* 0x0001e2000c101124 */
[----:B------:R-:W-:Y:S05]  /*3db0*/  @P4 BRA `(.L_x_138) ;  /* 0x00000000000c4947 */ /* 0x000fea0003800000 */
[----:B------:R-:W5:Y:S02]  /*3dc0*/  LDG.E.U8 R156, desc[UR36][R10.64+0x60] ;  /* 0x000060240a9c7981 */ /* 0x000f64000c1e1100 */
[----:B-----5:R-:W-:-:S05]  /*3dd0*/  PRMT R12, R156, 0x8880, RZ ;  /* 0x000088809c0c7816 */ /* 0x020fca00000000ff */
[----:B------:R-:W-:-:S07]  /*3de0*/  IMAD R3, R12, R155, RZ ;  /* 0x0000009b0c037224 */ /* 0x000fce00078e02ff */
.L_x_138:
[----:B------:R-:W-:Y:S05]  /*3df0*/  BSYNC B1 ;  /* 0x0000000000017941 */ /* 0x000fea0003800000 */
.L_x_137:
        /* <DEDUP_REMOVED lines=10> */
.L_x_140:
[----:B------:R-:W-:Y:S05]  /*3ea0*/  BSYNC B1 ;  /* 0x0000000000017941 */ /* 0x000fea0003800000 */
.L_x_139:
[----:B------:R-:W-:Y:S01]  /*3eb0*/  @!P2 IMAD R75, R75, R154, R3 ;  /* 0x0000009a4b4ba224 */ /* 0x000fe200078e0203 */
[----:B------:R-:W-:Y:S04]  /*3ec0*/  BSSY B1, `(.L_x_141) ;  /* 0x0000006000017945 */ /* 0x000fe80003800000 */
[----:B------:R0:W-:Y:S01]  /*3ed0*/  @!P2 STG.E.U8 desc[UR36][R6.64+0x61], R75 ;  /* 0x0000614b0600a986 */ /* 0x0001e2000c101124 */
[----:B------:R-:W-:Y:S05]  /*3ee0*/  @P3 BRA `(.L_x_142) ;  /* 0x00000000000c3947 */ /* 0x000fea0003800000 */
[----:B------:R-:W5:Y:S02]  /*3ef0*/  LDG.E.U8 R156, desc[UR36][R8.64+0x68] ;  /* 0x00006824089c7981 */ /* 0x000f64000c1e1100 */
[----:B-----5:R-:W-:-:S05]  /*3f00*/  PRMT R12, R156, 0x8880, RZ ;  /* 0x000088809c0c7816 */ /* 0x020fca00000000ff */
[----:B------:R-:W-:-:S07]  /*3f10*/  IMAD R3, R12, R155, RZ ;  /* 0x0000009b0c037224 */ /* 0x000fce00078e02ff */
.L_x_142:
[----:B------:R-:W-:Y:S05]  /*3f20*/  BSYNC B1 ;  /* 0x0000000000017941 */ /* 0x000fea0003800000 */
.L_x_141:
[----:B-1----:R-:W-:Y:S01]  /*3f30*/  @!P3 IMAD R13, R76, R154, R3 ;  /* 0x0000009a4c0db224 */ /* 0x002fe200078e0203 */
[----:B------:R-:W-:Y:S04]  /*3f40*/  BSSY B1, `(.L_x_143) ;  /* 0x0000006000017945 */ /* 0x000fe80003800000 */
[----:B------:R1:W-:Y:S01]  /*3f50*/  @!P3 STG.E.U8 desc[UR36][R4.64+0x68], R13 ;  /* 0x0000680d0400b986 */ /* 0x0003e2000c101124 */
[----:B------:R-:W-:Y:S05]  /*3f60*/  @P4 BRA `(.L_x_144) ;  /* 0x00000000000c4947 */ /* 0x000fea0003800000 */
[----:B------:R-:W5:Y:S02]  /*3f70*/  LDG.E.U8 R156, desc[UR36][R8.64+0x69] ;  /* 0x00006924089c7981 */ /* 0x000f64000c1e1100 */
[----:B-----5:R-:W-:-:S05]  /*3f80*/  PRMT R12, R156, 0x8880, RZ ;  /* 0x000088809c0c7816 */ /* 0x020fca00000000ff */
[----:B------:R-:W-:-:S07]  /*3f90*/  IMAD R3, R12, R155, RZ ;  /* 0x0000009b0c037224 */ /* 0x000fce00078e02ff */
.L_x_144:
[----:B------:R-:W-:Y:S05]  /*3fa0*/  BSYNC B1 ;  /* 0x0000000000017941 */ /* 0x000fea0003800000 */
.L_x_143:
        /* <DEDUP_REMOVED lines=10> */
.L_x_146:
[----:B------:R-:W-:Y:S05]  /*4050*/  BSYNC B1 ;  /* 0x0000000000017941 */ /* 0x000fea0003800000 */
.L_x_145:
[----:B-1----:R-:W-:Y:S01]  /*4060*/  @!P2 IMAD R13, R78, R154, R3 ;  /* 0x0000009a4e0da224 */ /* 0x002fe200078e0203 */
[----:B------:R-:W-:Y:S04]  /*4070*/  BSSY B1, `(.L_x_147) ;  /* 0x0000006000017945 */ /* 0x000fe80003800000 */
[----:B------:R1:W-:Y:S01]  /*4080*/  @!P2 STG.E.U8 desc[UR36][R6.64+0x68], R13 ;  /* 0x0000680d0600a986 */ /* 0x0003e2000c101124 */
[----:B------:R-:W-:Y:S05]  /*4090*/  @P3 BRA `(.L_x_148) ;  /* 0x00000000000c3947 */ /* 0x000fea0003800000 */
[----:B------:R-:W5:Y:S02]  /*40a0*/  LDG.E.U8 R156, desc[UR36][R10.64+0x69] ;  /* 0x000069240a9c7981 */ /* 0x000f64000c1e1100 */
[----:B-----5:R-:W-:-:S05]  /*40b0*/  PRMT R12, R156, 0x8880, RZ ;  /* 0x000088809c0c7816 */ /* 0x020fca00000000ff */
[----:B------:R-:W-:-:S07]  /*40c0*/  IMAD R3, R12, R155, RZ ;  /* 0x0000009b0c037224 */ /* 0x000fce00078e02ff */
.L_x_148:
[----:B------:R-:W-:Y:S05]  /*40d0*/  BSYNC B1 ;  /* 0x0000000000017941 */ /* 0x000fea0003800000 */
.L_x_147:
[----:B------:R-:W-:Y:S01]  /*40e0*/  @!P3 IMAD R79, R79, R154, R3 ;  /* 0x0000009a4f4fb224 */ /* 0x000fe200078e0203 */
[----:B------:R-:W-:Y:S04]  /*40f0*/  BSSY B1, `(.L_x_149) ;  /* 0x0000006000017945 */ /* 0x000fe80003800000 */
[----:B------:R0:W-:Y:S01]  /*4100*/  @!P3 STG.E.U8 desc[UR36][R6.64+0x69], R79 ;  /* 0x0000694f0600b986 */ /* 0x0001e2000c101124 */
[----:B------:R-:W-:Y:S05]  /*4110*/  @P4 BRA `(.L_x_150) ;  /* 0x00000000000c4947 */ /* 0x000fea0003800000 */
[----:B------:R-:W5:Y:S02]  /*4120*/  LDG.E.U8 R156, desc[UR36][R8.64+0x70] ;  /* 0x00007024089c7981 */ /* 0x000f64000c1e1100 */
[----:B-----5:R-:W-:-:S05]  /*4130*/  PRMT R12, R156, 0x8880, RZ ;  /* 0x000088809c0c7816 */ /* 0x020fca00000000ff */
[----:B------:R-:W-:-:S07]  /*4140*/  IMAD R3, R12, R155, RZ ;  /* 0x0000009b0c037224 */ /* 0x000fce00078e02ff */
.L_x_150:
[----:B------:R-:W-:Y:S05]  /*4150*/  BSYNC B1 ;  /* 0x0000000000017941 */ /* 0x000fea0003800000 */
.L_x_149:
        /* <DEDUP_REMOVED lines=10> */
.L_x_152:
[----:B------:R-:W-:Y:S05]  /*4200*/  BSYNC B1 ;  /* 0x0000000000017941 */ /* 0x000fea0003800000 */
.L_x_151:
[----:B------:R-:W-:Y:S01]  /*4210*/  @!P2 IMAD R81, R81, R154, R3 ;  /* 0x0000009a5151a224 */ /* 0x000fe200078e0203 */
[----:B------:R-:W-:Y:S04]  /*4220*/  BSSY B1, `(.L_x_153) ;  /* 0x0000006000017945 */ /* 0x000fe80003800000 */
[----:B------:R0:W-:Y:S01]  /*4230*/  @!P2 STG.E.U8 desc[UR36][R4.64+0x71], R81 ;  /* 0x000071510400a986 */ /* 0x0001e2000c101124 */
[----:B------:R-:W-:Y:S05]  /*4240*/  @P3 BRA `(.L_x_154) ;  /* 0x00000000000c3947 */ /* 0x000fea0003800000 */
[----:B------:R-:W5:Y:S02]  /*4250*/  LDG.E.U8 R156, desc[UR36][R10.64+0x70] ;  /* 0x000070240a9c7981 */ /* 0x000f64000c1e1100 */
[----:B-----5:R-:W-:-:S05]  /*4260*/  PRMT R12, R156, 0x8880, RZ ;  /* 0x000088809c0c7816 */ /* 0x020fca00000000ff */
[----:B------:R-:W-:-:S07]  /*4270*/  IMAD R3, R12, R155, RZ ;  /* 0x0000009b0c037224 */ /* 0x000fce00078e02ff */
.L_x_154:
[----:B------:R-:W-:Y:S05]  /*4280*/  BSYNC B1 ;  /* 0x0000000000017941 */ /* 0x000fea0003800000 */
.L_x_153:
[----:B-1----:R-:W-:Y:S01]  /*4290*/  @!P3 IMAD R13, R82, R154, R3 ;  /* 0x0000009a520db224 */ /* 0x002fe200078e0203 */
[----:B------:R-:W-:Y:S04]  /*42a0*/  BSSY B1, `(.L_x_155) ;  /* 0x0000006000017945 */ /* 0x000fe80003800000 */
[----:B------:R1:W-:Y:S01]  /*42b0*/  @!P3 STG.E.U8 desc[UR36][R6.64+0x70], R13 ;  /* 0x0000700d0600b986 */ /* 0x0003e2000c101124 */
[----:B------:R-:W-:Y:S05]  /*42c0*/  @P4 BRA `(.L_x_156) ;  /* 0x00000000000c4947 */ /* 0x000fea0003800000 */
[----:B------:R-:W5:Y:S02]  /*42d0*/  LDG.E.U8 R156, desc[UR36][R10.64+0x71] ;  /* 0x000071240a9c7981 */ /* 0x000f64000c1e1100 */
[----:B-----5:R-:W-:-:S05]  /*42e0*/  PRMT R12, R156, 0x8880, RZ ;  /* 0x000088809c0c7816 */ /* 0x020fca00000000ff */
[----:B------:R-:W-:-:S07]  /*42f0*/  IMAD R3, R12, R155, RZ ;  /* 0x0000009b0c037224 */ /* 0x000fce00078e02ff */
.L_x_156:
[----:B------:R-:W-:Y:S05]  /*4300*/  BSYNC B1 ;  /* 0x0000000000017941 */ /* 0x000fea0003800000 */
.L_x_155:
        /* <DEDUP_REMOVED lines=10> */
.L_x_158:
[----:B------:R-:W-:Y:S05]  /*43b0*/  BSYNC B1 ;  /* 0x0000000000017941 */ /* 0x000fea0003800000 */
.L_x_157:
[----:B-1----:R-:W-:Y:S01]  /*43c0*/  @!P2 IMAD R13, R84, R154, R3 ;  /* 0x0000009a540da224 */ /* 0x002fe200078e0203 */
[----:B------:R-:W-:Y:S04]  /*43d0*/  BSSY B1, `(.L_x_159) ;  /* 0x0000006000017945 */ /* 0x000fe80003800000 */
[----:B------:R1:W-:Y:S01]  /*43e0*/  @!P2 STG.E.U8 desc[UR36][R4.64+0x78], R13 ;  /* 0x0000780d0400a986 */ /* 0x0003e2000c101124 */
[----:B------:R-:W-:Y:S05]  /*43f0*/  @P3 BRA `(.L_x_160) ;  /* 0x00000000000c3947 */ /* 0x000fea0003800000 */
[----:B------:R-:W5:Y:S02]  /*4400*/  LDG.E.U8 R156, desc[UR36][R8.64+0x79] ;  /* 0x00007924089c7981 */ /* 0x000f64000c1e1100 */
[----:B-----5:R-:W-:-:S05]  /*4410*/  PRMT R12, R156, 0x8880, RZ ;  /* 0x000088809c0c7816 */ /* 0x020fca00000000ff */
[----:B------:R-:W-:-:S07]  /*4420*/  IMAD R3, R12, R155, RZ ;  /* 0x0000009b0c037224 */ /* 0x000fce00078e02ff */
.L_x_160:
[----:B------:R-:W-:Y:S05]  /*4430*/  BSYNC B1 ;  /* 0x0000000000017941 */ /* 0x000fea0003800000 */
.L_x_159:
[----:B------:R-:W-:Y:S01]  /*4440*/  @!P3 IMAD R85, R85, R154, R3 ;  /* 0x0000009a5555b224 */ /* 0x000fe200078e0203 */
[----:B------:R-:W-:Y:S04]  /*4450*/  BSSY B1, `(.L_x_161) ;  /* 0x0000006000017945 */ /* 0x000fe80003800000 */
[----:B------:R0:W-:Y:S01]  /*4460*/  @!P3 STG.E.U8 desc[UR36][R4.64+0x79], R85 ;  /* 0x000079550400b986 */ /* 0x0001e2000c101124 */
[----:B------:R-:W-:Y:S05]  /*4470*/  @P4 BRA `(.L_x_162) ;  /* 0x00000000000c4947 */ /* 0x000fea0003800000 */
[----:B------:R-:W5:Y:S02]  /*4480*/  LDG.E.U8 R156, desc[UR36][R10.64+0x78] ;  /* 0x000078240a9c7981 */ /* 0x000f64000c1e1100 */
[----:B-----5:R-:W-:-:S05]  /*4490*/  PRMT R12, R156, 0x8880, RZ ;  /* 0x000088809c0c7816 */ /* 0x020fca00000000ff */
[----:B------:R-:W-:-:S07]  /*44a0*/  IMAD R3, R12, R155, RZ ;  /* 0x0000009b0c037224 */ /* 0x000fce00078e02ff */
.L_x_162:
[----:B------:R-:W-:Y:S05]  /*44b0*/  BSYNC B1 ;  /* 0x0000000000017941 */ /* 0x000fea0003800000 */
.L_x_161:
        /* <DEDUP_REMOVED lines=10> */
.L_x_164:
[----:B------:R-:W-:Y:S05]  /*4560*/  BSYNC B1 ;  /* 0x0000000000017941 */ /* 0x000fea0003800000 */
.L_x_163:
[----:B------:R-:W-:Y:S01]  /*4570*/  @!P2 IMAD R87, R87, R154, R3 ;  /* 0x0000009a5757a224 */ /* 0x000fe200078e0203 */
[----:B------:R-:W-:Y:S04]  /*4580*/  BSSY B1, `(.L_x_165) ;  /* 0x0000006000017945 */ /* 0x000fe80003800000 */
[----:B------:R0:W-:Y:S01]  /*4590*/  @!P2 STG.E.U8 desc[UR36][R6.64+0x79], R87 ;  /* 0x000079570600a986 */ /* 0x0001e2000c101124 */
[----:B------:R-:W-:Y:S05]  /*45a0*/  @P3 BRA `(.L_x_166) ;  /* 0x00000000000c3947 */ /* 0x000fea0003800000 */
[----:B------:R-:W5:Y:S02]  /*45b0*/  LDG.E.U8 R156, desc[UR36][R8.64+0x80] ;  /* 0x00008024089c7981 */ /* 0x000f64000c1e1100 */
[----:B-----5:R-:W-:-:S05]  /*45c0*/  PRMT R12, R156, 0x8880, RZ ;  /* 0x000088809c0c7816 */ /* 0x020fca00000000ff */
[----:B------:R-:W-:-:S07]  /*45d0*/  IMAD R3, R12, R155, RZ ;  /* 0x0000009b0c037224 */ /* 0x000fce00078e02ff */
.L_x_166:
[----:B------:R-:W-:Y:S05]  /*45e0*/  BSYNC B1 ;  /* 0x0000000000017941 */ /* 0x000fea0003800000 */
.L_x_165:
[----:B-1----:R-:W-:Y:S01]  /*45f0*/  @!P3 IMAD R13, R88, R154, R3 ;  /* 0x0000009a580db224 */ /* 0x002fe200078e0203 */
[----:B------:R-:W-:Y:S04]  /*4600*/  BSSY B1, `(.L_x_167) ;  /* 0x0000006000017945 */ /* 0x000fe80003800000 */
[----:B------:R1:W-:Y:S01]  /*4610*/  @!P3 STG.E.U8 desc[UR36][R4.64+0x80], R13 ;  /* 0x0000800d0400b986 */ /* 0x0003e2000c101124 */
[----:B------:R-:W-:Y:S05]  /*4620*/  @P4 BRA `(.L_x_168) ;  /* 0x00000000000c4947 */ /* 0x000fea0003800000 */
[----:B------:R-:W5:Y:S02]  /*4630*/  LDG.E.U8 R156, desc[UR36][R8.64+0x81] ;  /* 0x00008124089c7981 */ /* 0x000f64000c1e1100 */
[----:B-----5:R-:W-:-:S05]  /*4640*/  PRMT R12, R156, 0x8880, RZ ;  /* 0x000088809c0c7816 */ /* 0x020fca00000000ff */
[----:B------:R-:W-:-:S07]  /*4650*/  IMAD R3, R12, R155, RZ ;  /* 0x0000009b0c037224 */ /* 0x000fce00078e02ff */
.L_x_168:
[----:B------:R-:W-:Y:S05]  /*4660*/  BSYNC B1 ;  /* 0x0000000000017941 */ /* 0x000fea0003800000 */
.L_x_167:
        /* <DEDUP_REMOVED lines=10> */
.L_x_170:
[----:B------:R-:W-:Y:S05]  /*4710*/  BSYNC B1 ;  /* 0x0000000000017941 */ /* 0x000fea0003800000 */
.L_x_169:
[----:B-1----:R-:W-:Y:S01]  /*4720*/  @!P2 IMAD R13, R90, R154, R3 ;  /* 0x0000009a5a0da224 */ /* 0x002fe200078e0203 */
[----:B------:R-:W-:Y:S04]  /*4730*/  BSSY B1, `(.L_x_171) ;  /* 0x0000006000017945 */ /* 0x000fe80003800000 */
[----:B------:R1:W-:Y:S01]  /*4740*/  @!P2 STG.E.U8 desc[UR36][R6.64+0x80], R13 ;  /* 0x0000800d0600a986 */ /* 0x0003e2000c101124 */
[----:B------:R-:W-:Y:S05]  /*4750*/  @P3 BRA `(.L_x_172) ;  /* 0x00000000000c3947 */ /* 0x000fea0003800000 */
[----:B------:R-:W5:Y:S02]  /*4760*/  LDG.E.U8 R156, desc[UR36][R10.64+0x81] ;  /* 0x000081240a9c7981 */ /* 0x000f64000c1e1100 */
[----:B-----5:R-:W-:-:S05]  /*4770*/  PRMT R12, R156, 0x8880, RZ ;  /* 0x000088809c0c7816 */ /* 0x020fca00000000ff */
[----:B------:R-:W-:-:S07]  /*4780*/  IMAD R3, R12, R155, RZ ;  /* 0x0000009b0c037224 */ /* 0x000fce00078e02ff */
.L_x_172:
[----:B------:R-:W-:Y:S05]  /*4790*/  BSYNC B1 ;  /* 0x0000000000017941 */ /* 0x000fea0003800000 */
.L_x_171:
[----:B------:R-:W-:Y:S01]  /*47a0*/  @!P3 IMAD R91, R91, R154, R3 ;  /* 0x0000009a5b5bb224 */ /* 0x000fe200078e0203 */
[----:B------:R-:W-:Y:S04]  /*47b0*/  BSSY B1, `(.L_x_173) ;  /* 0x0000006000017945 */ /* 0x000fe80003800000 */
[----:B------:R0:W-:Y:S01]  /*47c0*/  @!P3 STG.E.U8 desc[UR36][R6.64+0x81], R91 ;  /* 0x0000815b0600b986 */ /* 0x0001e2000c101124 */
[----:B------:R-:W-:Y:S05]  /*47d0*/  @P4 BRA `(.L_x_174) ;  /* 0x00000000000c4947 */ /* 0x000fea0003800000 */
[----:B------:R-:W5:Y:S02]  /*47e0*/  LDG.E.U8 R156, desc[UR36][R8.64+0x88] ;  /* 0x00008824089c7981 */ /* 0x000f64000c1e1100 */
[----:B-----5:R-:W-:-:S05]  /*47f0*/  PRMT R12, R156, 0x8880, RZ ;  /* 0x000088809c0c7816 */ /* 0x020fca00000000ff */
[----:B------:R-:W-:-:S07]  /*4800*/  IMAD R3, R12, R155, RZ ;  /* 0x0000009b0c037224 */ /* 0x000fce00078e02ff */
.L_x_174:
[----:B------:R-:W-:Y:S05]  /*4810*/  BSYNC B1 ;  /* 0x0000000000017941 */ /* 0x000fea0003800000 */
.L_x_173:
        /* <DEDUP_REMOVED lines=10> */
.L_x_176:
[----:B------:R-:W-:Y:S05]  /*48c0*/  BSYNC B1 ;  /* 0x0000000000017941 */ /* 0x000fea0003800000 */
.L_x_175:
[----:B------:R-:W-:Y:S01]  /*48d0*/  @!P2 IMAD R93, R93, R154, R3 ;  /* 0x0000009a5d5da224 */ /* 0x000fe200078e0203 */
[----:B------:R-:W-:Y:S04]  /*48e0*/  BSSY B1, `(.L_x_177) ;  /* 0x0000006000017945 */ /* 0x000fe80003800000 */
[----:B------:R0:W-:Y:S01]  /*48f0*/  @!P2 STG.E.U8 desc[UR36][R4.64+0x89], R93 ;  /* 0x0000895d0400a986 */ /* 0x0001e2000c101124 */
[----:B------:R-:W-:Y:S05]  /*4900*/  @P3 BRA `(.L_x_178) ;  /* 0x00000000000c3947 */ /* 0x000fea0003800000 */
[----:B------:R-:W5:Y:S02]  /*4910*/  LDG.E.U8 R156, desc[UR36][R10.64+0x88] ;  /* 0x000088240a9c7981 */ /* 0x000f64000c1e1100 */
[----:B-----5:R-:W-:-:S05]  /*4920*/  PRMT R12, R156, 0x8880, RZ ;  /* 0x000088809c0c7816 */ /* 0x020fca00000000ff */
[----:B------:R-:W-:-:S07]  /*4930*/  IMAD R3, R12, R155, RZ ;  /* 0x0000009b0c037224 */ /* 0x000fce00078e02ff */
.L_x_178:
[----:B------:R-:W-:Y:S05]  /*4940*/  BSYNC B1 ;  /* 0x0000000000017941 */ /* 0x000fea0003800000 */
.L_x_177:
[----:B-1----:R-:W-:Y:S01]  /*4950*/  @!P3 IMAD R13, R94, R154, R3 ;  /* 0x0000009a5e0db224 */ /* 0x002fe200078e0203 */
[----:B------:R-:W-:Y:S04]  /*4960*/  BSSY B1, `(.L_x_179) ;  /* 0x0000006000017945 */ /* 0x000fe80003800000 */
[----:B------:R1:W-:Y:S01]  /*4970*/  @!P3 STG.E.U8 desc[UR36][R6.64+0x88], R13 ;  /* 0x0000880d0600b986 */ /* 0x0003e2000c101124 */
[----:B------:R-:W-:Y:S05]  /*4980*/  @P4 BRA `(.L_x_180) ;  /* 0x00000000000c4947 */ /* 0x000fea0003800000 */
[----:B------:R-:W5:Y:S02]  /*4990*/  LDG.E.U8 R156, desc[UR36][R10.64+0x89] ;  /* 0x000089240a9c7981 */ /* 0x000f64000c1e1100 */
[----:B-----5:R-:W-:-:S05]  /*49a0*/  PRMT R12, R156, 0x8880, RZ ;  /* 0x000088809c0c7816 */ /* 0x020fca00000000ff */
[----:B------:R-:W-:-:S07]  /*49b0*/  IMAD R3, R12, R155, RZ ;  /* 0x0000009b0c037224 */ /* 0x000fce00078e02ff */
.L_x_180:
[----:B------:R-:W-:Y:S05]  /*49c0*/  BSYNC B1 ;  /* 0x0000000000017941 */ /* 0x000fea0003800000 */
.L_x_179:
        /* <DEDUP_REMOVED lines=10> */
.L_x_182:
[----:B------:R-:W-:Y:S05]  /*4a70*/  BSYNC B1 ;  /* 0x0000000000017941 */ /* 0x000fea0003800000 */
.L_x_181:
[----:B-1----:R-:W-:Y:S01]  /*4a80*/  @!P2 IMAD R13, R96, R154, R3 ;  /* 0x0000009a600da224 */ /* 0x002fe200078e0203 */
[----:B------:R-:W-:Y:S04]  /*4a90*/  BSSY B1, `(.L_x_183) ;  /* 0x0000006000017945 */ /* 0x000fe80003800000 */
[----:B------:R1:W-:Y:S01]  /*4aa0*/  @!P2 STG.E.U8 desc[UR36][R4.64+0x90], R13 ;  /* 0x0000900d0400a986 */ /* 0x0003e2000c101124 */
[----:B------:R-:W-:Y:S05]  /*4ab0*/  @P3 BRA `(.L_x_184) ;  /* 0x00000000000c3947 */ /* 0x000fea0003800000 */
[----:B------:R-:W5:Y:S02]  /*4ac0*/  LDG.E.U8 R156, desc[UR36][R8.64+0x91] ;  /* 0x00009124089c7981 */ /* 0x000f64000c1e1100 */
[----:B-----5:R-:W-:-:S05]  /*4ad0*/  PRMT R12, R156, 0x8880, RZ ;  /* 0x000088809c0c7816 */ /* 0x020fca00000000ff */
[----:B------:R-:W-:-:S07]  /*4ae0*/  IMAD R3, R12, R155, RZ ;  /* 0x0000009b0c037224 */ /* 0x000fce00078e02ff */
.L_x_184:
[----:B------:R-:W-:Y:S05]  /*4af0*/  BSYNC B1 ;  /* 0x0000000000017941 */ /* 0x000fea0003800000 */
.L_x_183:
[----:B------:R-:W-:Y:S01]  /*4b00*/  @!P3 IMAD R97, R97, R154, R3 ;  /* 0x0000009a6161b224 */ /* 0x000fe200078e0203 */
[----:B------:R-:W-:Y:S04]  /*4b10*/  BSSY B1, `(.L_x_185) ;  /* 0x0000006000017945 */ /* 0x000fe80003800000 */
[----:B------:R0:W-:Y:S01]  /*4b20*/  @!P3 STG.E.U8 desc[UR36][R4.64+0x91], R97 ;  /* 0x000091610400b986 */ /* 0x0001e2000c101124 */
[----:B------:R-:W-:Y:S05]  /*4b30*/  @P4 BRA `(.L_x_186) ;  /* 0x00000000000c4947 */ /* 0x000fea0003800000 */
[----:B------:R-:W5:Y:S02]  /*4b40*/  LDG.E.U8 R156, desc[UR36][R10.64+0x90] ;  /* 0x000090240a9c7981 */ /* 0x000f64000c1e1100 */
[----:B-----5:R-:W-:-:S05]  /*4b50*/  PRMT R12, R156, 0x8880, RZ ;  /* 0x000088809c0c7816 */ /* 0x020fca00000000ff */
[----:B------:R-:W-:-:S07]  /*4b60*/  IMAD R3, R12, R155, RZ ;  /* 0x0000009b0c037224 */ /* 0x000fce00078e02ff */
.L_x_186:
[----:B------:R-:W-:Y:S05]  /*4b70*/  BSYNC B1 ;  /* 0x0000000000017941 */ /* 0x000fea0003800000 */
.L_x_185:
        /* <DEDUP_REMOVED lines=10> */
.L_x_188:
[----:B------:R-:W-:Y:S05]  /*4c20*/  BSYNC B1 ;  /* 0x0000000000017941 */ /* 0x000fea0003800000 */
.L_x_187:
[----:B------:R-:W-:Y:S01]  /*4c30*/  @!P2 IMAD R99, R99, R154, R3 ;  /* 0x0000009a6363a224 */ /* 0x000fe200078e0203 */
[----:B------:R-:W-:Y:S04]  /*4c40*/  BSSY B1, `(.L_x_189) ;  /* 0x0000006000017945 */ /* 0x000fe80003800000 */
[----:B------:R0:W-:Y:S01]  /*4c50*/  @!P2 STG.E.U8 desc[UR36][R6.64+0x91], R99 ;  /* 0x000091630600a986 */ /* 0x0001e2000c101124 */
[----:B------:R-:W-:Y:S05]  /*4c60*/  @P3 BRA `(.L_x_190) ;  /* 0x00000000000c3947 */ /* 0x000fea0003800000 */
[----:B------:R-:W5:Y:S02]  /*4c70*/  LDG.E.U8 R156, desc[UR36][R8.64+0x98] ;  /* 0x00009824089c7981 */ /* 0x000f64000c1e1100 */
[----:B-----5:R-:W-:-:S05]  /*4c80*/  PRMT R12, R156, 0x8880, RZ ;  /* 0x000088809c0c7816 */ /* 0x020fca00000000ff */
[----:B------:R-:W-:-:S07]  /*4c90*/  IMAD R3, R12, R155, RZ ;  /* 0x0000009b0c037224 */ /* 0x000fce00078e02ff */
.L_x_190:
[----:B------:R-:W-:Y:S05]  /*4ca0*/  BSYNC B1 ;  /* 0x0000000000017941 */ /* 0x000fea0003800000 */
.L_x_189:
[----:B-1----:R-:W-:Y:S01]  /*4cb0*/  @!P3 IMAD R13, R100, R154, R3 ;  /* 0x0000009a640db224 */ /* 0x002fe200078e0203 */
[----:B------:R-:W-:Y:S04]  /*4cc0*/  BSSY B1, `(.L_x_191) ;  /* 0x0000006000017945 */ /* 0x000fe80003800000 */
[----:B------:R1:W-:Y:S01]  /*4cd0*/  @!P3 STG.E.U8 desc[UR36][R4.64+0x98], R13 ;  /* 0x0000980d0400b986 */ /* 0x0003e2000c101124 */
[----:B------:R-:W-:Y:S05]  /*4ce0*/  @P4 BRA `(.L_x_192) ;  /* 0x00000000000c4947 */ /* 0x000fea0003800000 */
[----:B------:R-:W5:Y:S02]  /*4cf0*/  LDG.E.U8 R156, desc[UR36][R8.64+0x99] ;  /* 0x00009924089c7981 */ /* 0x000f64000c1e1100 */
[----:B-----5:R-:W-:-:S05]  /*4d00*/  PRMT R12, R156, 0x8880, RZ ;  /* 0x000088809c0c7816 */ /* 0x020fca00000000ff */
[----:B------:R-:W-:-:S07]  /*4d10*/  IMAD R3, R12, R155, RZ ;  /* 0x0000009b0c037224 */ /* 0x000fce00078e02ff */
.L_x_192:
[----:B------:R-:W-:Y:S05]  /*4d20*/  BSYNC B1 ;  /* 0x0000000000017941 */ /* 0x000fea0003800000 */
.L_x_191:
        /* <DEDUP_REMOVED lines=10> */
.L_x_194:
[----:B------:R-:W-:Y:S05]  /*4dd0*/  BSYNC B1 ;  /* 0x0000000000017941 */ /* 0x000fea0003800000 */
.L_x_193:
[----:B-1----:R-:W-:Y:S01]  /*4de0*/  @!P2 IMAD R13, R102, R154, R3 ;  /* 0x0000009a660da224 */ /* 0x002fe200078e0203 */
[----:B------:R-:W-:Y:S04]  /*4df0*/  BSSY B1, `(.L_x_195) ;  /* 0x0000006000017945 */ /* 0x000fe80003800000 */
[----:B------:R1:W-:Y:S01]  /*4e00*/  @!P2 STG.E.U8 desc[UR36][R6.64+0x98], R13 ;  /* 0x0000980d0600a986 */ /* 0x0003e2000c101124 */
[----:B------:R-:W-:Y:S05]  /*4e10*/  @P3 BRA `(.L_x_196) ;  /* 0x00000000000c3947 */ /* 0x000fea0003800000 */
[----:B------:R-:W5:Y:S02]  /*4e20*/  LDG.E.U8 R156, desc[UR36][R10.64+0x99] ;  /* 0x000099240a9c7981 */ /* 0x000f64000c1e1100 */
[----:B-----5:R-:W-:-:S05]  /*4e30*/  PRMT R12, R156, 0x8880, RZ ;  /* 0x000088809c0c7816 */ /* 0x020fca00000000ff */
[----:B------:R-:W-:-:S07]  /*4e40*/  IMAD R3, R12, R155, RZ ;  /* 0x0000009b0c037224 */ /* 0x000fce00078e02ff */
.L_x_196:
[----:B------:R-:W-:Y:S05]  /*4e50*/  BSYNC B1 ;  /* 0x0000000000017941 */ /* 0x000fea0003800000 */
.L_x_195:
[----:B------:R-:W-:Y:S01]  /*4e60*/  @!P3 IMAD R103, R103, R154, R3 ;  /* 0x0000009a6767b224 */ /* 0x000fe200078e0203 */
[----:B------:R-:W-:Y:S04]  /*4e70*/  BSSY B1, `(.L_x_197) ;  /* 0x0000006000017945 */ /* 0x000fe80003800000 */
[----:B------:R0:W-:Y:S01]  /*4e80*/  @!P3 STG.E.U8 desc[UR36][R6.64+0x99], R103 ;  /* 0x000099670600b986 */ /* 0x0001e2000c101124 */
[----:B------:R-:W-:Y:S05]  /*4e90*/  @P4 BRA `(.L_x_198) ;  /* 0x00000000000c4947 */ /* 0x000fea0003800000 */
[----:B------:R-:W5:Y:S02]  /*4ea0*/  LDG.E.U8 R156, desc[UR36][R8.64+0xa0] ;  /* 0x0000a024089c7981 */ /* 0x000f64000c1e1100 */
[----:B-----5:R-:W-:-:S05]  /*4eb0*/  PRMT R12, R156, 0x8880, RZ ;  /* 0x000088809c0c7816 */ /* 0x020fca00000000ff */
[----:B------:R-:W-:-:S07]  /*4ec0*/  IMAD R3, R12, R155, RZ ;  /* 0x0000009b0c037224 */ /* 0x000fce00078e02ff */
.L_x_198:
[----:B------:R-:W-:Y:S05]  /*4ed0*/  BSYNC B1 ;  /* 0x0000000000017941 */ /* 0x000fea0003800000 */
.L_x_197:
        /* <DEDUP_REMOVED lines=10> */
.L_x_200:
[----:B------:R-:W-:Y:S05]  /*4f80*/  BSYNC B1 ;  /* 0x0000000000017941 */ /* 0x000fea0003800000 */
.L_x_199:
[----:B------:R-:W-:Y:S01]  /*4f90*/  @!P2 IMAD R105, R105, R154, R3 ;  /* 0x0000009a6969a224 */ /* 0x000fe200078e0203 */
[----:B------:R-:W-:Y:S04]  /*4fa0*/  BSSY B1, `(.L_x_201) ;  /* 0x0000006000017945 */ /* 0x000fe80003800000 */
[----:B------:R0:W-:Y:S01]  /*4fb0*/  @!P2 STG.E.U8 desc[UR36][R4.64+0xa1], R105 ;  /* 0x0000a1690400a986 */ /* 0x0001e2000c101124 */
[----:B------:R-:W-:Y:S05]  /*4fc0*/  @P3 BRA `(.L_x_202) ;  /* 0x00000000000c3947 */ /* 0x000fea0003800000 */
[----:B------:R-:W5:Y:S02]  /*4fd0*/  LDG.E.U8 R156, desc[UR36][R10.64+0xa0] ;  /* 0x0000a0240a9c7981 */ /* 0x000f64000c1e1100 */
[----:B-----5:R-:W-:-:S05]  /*4fe0*/  PRMT R12, R156, 0x8880, RZ ;  /* 0x000088809c0c7816 */ /* 0x020fca00000000ff */
[----:B------:R-:W-:-:S07]  /*4ff0*/  IMAD R3, R12, R155, RZ ;  /* 0x0000009b0c037224 */ /* 0x000fce00078e02ff */
.L_x_202:
[----:B------:R-:W-:Y:S05]  /*5000*/  BSYNC B1 ;  /* 0x0000000000017941 */ /* 0x000fea0003800000 */
.L_x_201:
[----:B-1----:R-:W-:Y:S01]  /*5010*/  @!P3 IMAD R13, R106, R154, R3 ;  /* 0x0000009a6a0db224 */ /* 0x002fe200078e0203 */
[----:B------:R-:W-:Y:S04]  /*5020*/  BSSY B1, `(.L_x_203) ;  /* 0x0000006000017945 */ /* 0x000fe80003800000 */
[----:B------:R1:W-:Y:S01]  /*5030*/  @!P3 STG.E.U8 desc[UR36][R6.64+0xa0], R13 ;  /* 0x0000a00d0600b986 */ /* 0x0003e2000c101124 */
[----:B------:R-:W-:Y:S05]  /*5040*/  @P4 BRA `(.L_x_204) ;  /* 0x00000000000c4947 */ /* 0x000fea0003800000 */
[----:B------:R-:W5:Y:S02]  /*5050*/  LDG.E.U8 R156, desc[UR36][R10.64+0xa1] ;  /* 0x0000a1240a9c7981 */ /* 0x000f64000c1e1100 */
[----:B-----5:R-:W-:-:S05]  /*5060*/  PRMT R12, R156, 0x8880, RZ ;  /* 0x000088809c0c7816 */ /* 0x020fca00000000ff */
[----:B------:R-:W-:-:S07]  /*5070*/  IMAD R3, R12, R155, RZ ;  /* 0x0000009b0c037224 */ /* 0x000fce00078e02ff */
.L_x_204:
[----:B------:R-:W-:Y:S05]  /*5080*/  BSYNC B1 ;  /* 0x0000000000017941 */ /* 0x000fea0003800000 */
.L_x_203:
        /* <DEDUP_REMOVED lines=10> */
.L_x_206:
[----:B------:R-:W-:Y:S05]  /*5130*/  BSYNC B1 ;  /* 0x0000000000017941 */ /* 0x000fea0003800000 */
.L_x_205:
[----:B-1----:R-:W-:Y:S01]  /*5140*/  @!P2 IMAD R13, R108, R154, R3 ;  /* 0x0000009a6c0da224 */ /* 0x002fe200078e0203 */
[----:B------:R-:W-:Y:S04]  /*5150*/  BSSY B1, `(.L_x_207) ;  /* 0x0000006000017945 */ /* 0x000fe80003800000 */
[----:B------:R1:W-:Y:S01]  /*5160*/  @!P2 STG.E.U8 desc[UR36][R4.64+0xa8], R13 ;  /* 0x0000a80d0400a986 */ /* 0x0003e2000c101124 */
[----:B------:R-:W-:Y:S05]  /*5170*/  @P3 BRA `(.L_x_208) ;  /* 0x00000000000c3947 */ /* 0x000fea0003800000 */
[----:B------:R-:W5:Y:S02]  /*5180*/  LDG.E.U8 R156, desc[UR36][R8.64+0xa9] ;  /* 0x0000a924089c7981 */ /* 0x000f64000c1e1100 */
[----:B-----5:R-:W-:-:S05]  /*5190*/  PRMT R12, R156, 0x8880, RZ ;  /* 0x000088809c0c7816 */ /* 0x020fca00000000ff */
[----:B------:R-:W-:-:S07]  /*51a0*/  IMAD R3, R12, R155, RZ ;  /* 0x0000009b0c037224 */ /* 0x000fce00078e02ff */
.L_x_208:
[----:B------:R-:W-:Y:S05]  /*51b0*/  BSYNC B1 ;  /* 0x0000000000017941 */ /* 0x000fea0003800000 */
.L_x_207:
[----:B------:R-:W-:Y:S01]  /*51c0*/  @!P3 IMAD R109, R109, R154, R3 ;  /* 0x0000009a6d6db224 */ /* 0x000fe200078e0203 */
[----:B------:R-:W-:Y:S04]  /*51d0*/  BSSY B1, `(.L_x_209) ;  /* 0x0000006000017945 */ /* 0x000fe80003800000 */
[----:B------:R0:W-:Y:S01]  /*51e0*/  @!P3 STG.E.U8 desc[UR36][R4.64+0xa9], R109 ;  /* 0x0000a96d0400b986 */ /* 0x0001e2000c101124 */
[----:B------:R-:W-:Y:S05]  /*51f0*/  @P4 BRA `(.L_x_210) ;  /* 0x00000000000c4947 */ /* 0x000fea0003800000 */
[----:B------:R-:W5:Y:S02]  /*5200*/  LDG.E.U8 R156, desc[UR36][R10.64+0xa8] ;  /* 0x0000a8240a9c7981 */ /* 0x000f64000c1e1100 */
[----:B-----5:R-:W-:-:S05]  /*5210*/  PRMT R12, R156, 0x8880, RZ ;  /* 0x000088809c0c7816 */ /* 0x020fca00000000ff */
[----:B------:R-:W-:-:S07]  /*5220*/  IMAD R3, R12, R155, RZ ;  /* 0x0000009b0c037224 */ /* 0x000fce00078e02ff */
.L_x_210:
[----:B------:R-:W-:Y:S05]  /*5230*/  BSYNC B1 ;  /* 0x0000000000017941 */ /* 0x000fea0003800000 */
.L_x_209:
        /* <DEDUP_REMOVED lines=10> */
.L_x_212:
[----:B------:R-:W-:Y:S05]  /*52e0*/  BSYNC B1 ;  /* 0x0000000000017941 */ /* 0x000fea0003800000 */
.L_x_211:
[----:B------:R-:W-:Y:S01]  /*52f0*/  @!P2 IMAD R111, R111, R154, R3 ;  /* 0x0000009a6f6fa224 */ /* 0x000fe200078e0203 */
[----:B------:R-:W-:Y:S04]  /*5300*/  BSSY B1, `(.L_x_213) ;  /* 0x0000006000017945 */ /* 0x000fe80003800000 */
[----:B------:R0:W-:Y:S01]  /*5310*/  @!P2 STG.E.U8 desc[UR36][R6.64+0xa9], R111 ;  /* 0x0000a96f0600a986 */ /* 0x0001e2000c101124 */
[----:B------:R-:W-:Y:S05]  /*5320*/  @P3 BRA `(.L_x_214) ;  /* 0x00000000000c3947 */ /* 0x000fea0003800000 */
[----:B------:R-:W5:Y:S02]  /*5330*/  LDG.E.U8 R156, desc[UR36][R8.64+0xb0] ;  /* 0x0000b024089c7981 */ /* 0x000f64000c1e1100 */
[----:B-----5:R-:W-:-:S05]  /*5340*/  PRMT R12, R156, 0x8880, RZ ;  /* 0x000088809c0c7816 */ /* 0x020fca00000000ff */
[----:B------:R-:W-:-:S07]  /*5350*/  IMAD R3, R12, R155, RZ ;  /* 0x0000009b0c037224 */ /* 0x000fce00078e02ff */
.L_x_214:
[----:B------:R-:W-:Y:S05]  /*5360*/  BSYNC B1 ;  /* 0x0000000000017941 */ /* 0x000fea0003800000 */
.L_x_213:
[----:B-1----:R-:W-:Y:S01]  /*5370*/  @!P3 IMAD R13, R112, R154, R3 ;  /* 0x0000009a700db224 */ /* 0x002fe200078e0203 */
[----:B------:R-:W-:Y:S04]  /*5380*/  BSSY B1, `(.L_x_215) ;  /* 0x0000006000017945 */ /* 0x000fe80003800000 */
[----:B------:R1:W-:Y:S01]  /*5390*/  @!P3 STG.E.U8 desc[UR36][R4.64+0xb0], R13 ;  /* 0x0000b00d0400b986 */ /* 0x0003e2000c101124 */
[----:B------:R-:W-:Y:S05]  /*53a0*/  @P4 BRA `(.L_x_216) ;  /* 0x00000000000c4947 */ /* 0x000fea0003800000 */
[----:B------:R-:W5:Y:S02]  /*53b0*/  LDG.E.U8 R156, desc[UR36][R8.64+0xb1] ;  /* 0x0000b124089c7981 */ /* 0x000f64000c1e1100 */
[----:B-----5:R-:W-:-:S05]  /*53c0*/  PRMT R12, R156, 0x8880, RZ ;  /* 0x000088809c0c7816 */ /* 0x020fca00000000ff */
[----:B------:R-:W-:-:S07]  /*53d0*/  IMAD R3, R12, R155, RZ ;  /* 0x0000009b0c037224 */ /* 0x000fce00078e02ff */
.L_x_216:
[----:B------:R-:W-:Y:S05]  /*53e0*/  BSYNC B1 ;  /* 0x0000000000017941 */ /* 0x000fea0003800000 */
.L_x_215:
        /* <DEDUP_REMOVED lines=10> */
.L_x_218:
[----:B------:R-:W-:Y:S05]  /*5490*/  BSYNC B1 ;  /* 0x0000000000017941 */ /* 0x000fea0003800000 */
.L_x_217:
[----:B-1----:R-:W-:Y:S01]  /*54a0*/  @!P2 IMAD R13, R114, R154, R3 ;  /* 0x0000009a720da224 */ /* 0x002fe200078e0203 */
[----:B------:R-:W-:Y:S04]  /*54b0*/  BSSY B1, `(.L_x_219) ;  /* 0x0000006000017945 */ /* 0x000fe80003800000 */
[----:B------:R1:W-:Y:S01]  /*54c0*/  @!P2 STG.E.U8 desc[UR36][R6.64+0xb0], R13 ;  /* 0x0000b00d0600a986 */ /* 0x0003e2000c101124 */
[----:B------:R-:W-:Y:S05]  /*54d0*/  @P3 BRA `(.L_x_220) ;  /* 0x00000000000c3947 */ /* 0x000fea0003800000 */
[----:B------:R-:W5:Y:S02]  /*54e0*/  LDG.E.U8 R156, desc[UR36][R10.64+0xb1] ;  /* 0x0000b1240a9c7981 */ /* 0x000f64000c1e1100 */
[----:B-----5:R-:W-:-:S05]  /*54f0*/  PRMT R12, R156, 0x8880, RZ ;  /* 0x000088809c0c7816 */ /* 0x020fca00000000ff */
[----:B------:R-:W-:-:S07]  /*5500*/  IMAD R3, R12, R155, RZ ;  /* 0x0000009b0c037224 */ /* 0x000fce00078e02ff */
.L_x_220:
[----:B------:R-:W-:Y:S05]  /*5510*/  BSYNC B1 ;  /* 0x0000000000017941 */ /* 0x000fea0003800000 */
.L_x_219:
[----:B------:R-:W-:Y:S01]  /*5520*/  @!P3 IMAD R115, R115, R154, R3 ;  /* 0x0000009a7373b224 */ /* 0x000fe200078e0203 */
[----:B------:R-:W-:Y:S04]  /*5530*/  BSSY B1, `(.L_x_221) ;  /* 0x0000006000017945 */ /* 0x000fe80003800000 */
[----:B------:R0:W-:Y:S01]  /*5540*/  @!P3 STG.E.U8 desc[UR36][R6.64+0xb1], R115 ;  /* 0x0000b1730600b986 */ /* 0x0001e2000c101124 */
[----:B------:R-:W-:Y:S05]  /*5550*/  @P4 BRA `(.L_x_222) ;  /* 0x00000000000c4947 */ /* 0x000fea0003800000 */
[----:B------:R-:W5:Y:S02]  /*5560*/  LDG.E.U8 R156, desc[UR36][R8.64+0xb8] ;  /* 0x0000b824089c7981 */ /* 0x000f64000c1e1100 */
[----:B-----5:R-:W-:-:S05]  /*5570*/  PRMT R12, R156, 0x8880, RZ ;  /* 0x000088809c0c7816 */ /* 0x020fca00000000ff */
[----:B------:R-:W-:-:S07]  /*5580*/  IMAD R3, R12, R155, RZ ;  /* 0x0000009b0c037224 */ /* 0x000fce00078e02ff */
.L_x_222:
[----:B------:R-:W-:Y:S05]  /*5590*/  BSYNC B1 ;  /* 0x0000000000017941 */ /* 0x000fea0003800000 */
.L_x_221:
        /* <DEDUP_REMOVED lines=10> */
.L_x_224:
[----:B------:R-:W-:Y:S05]  /*5640*/  BSYNC B1 ;  /* 0x0000000000017941 */ /* 0x000fea0003800000 */
.L_x_223:
[----:B------:R-:W-:Y:S01]  /*5650*/  @!P2 IMAD R117, R117, R154, R3 ;  /* 0x0000009a7575a224 */ /* 0x000fe200078e0203 */
[----:B------:R-:W-:Y:S04]  /*5660*/  BSSY B1, `(.L_x_225) ;  /* 0x0000006000017945 */ /* 0x000fe80003800000 */
[----:B------:R0:W-:Y:S01]  /*5670*/  @!P2 STG.E.U8 desc[UR36][R4.64+0xb9], R117 ;  /* 0x0000b9750400a986 */ /* 0x0001e2000c101124 */
[----:B------:R-:W-:Y:S05]  /*5680*/  @P3 BRA `(.L_x_226) ;  /* 0x00000000000c3947 */ /* 0x000fea0003800000 */
[----:B------:R-:W5:Y:S02]  /*5690*/  LDG.E.U8 R156, desc[UR36][R10.64+0xb8] ;  /* 0x0000b8240a9c7981 */ /* 0x000f64000c1e1100 */
[----:B-----5:R-:W-:-:S05]  /*56a0*/  PRMT R12, R156, 0x8880, RZ ;  /* 0x000088809c0c7816 */ /* 0x020fca00000000ff */
[----:B------:R-:W-:-:S07]  /*56b0*/  IMAD R3, R12, R155, RZ ;  /* 0x0000009b0c037224 */ /* 0x000fce00078e02ff */
.L_x_226:
[----:B------:R-:W-:Y:S05]  /*56c0*/  BSYNC B1 ;  /* 0x0000000000017941 */ /* 0x000fea0003800000 */
.L_x_225:
[----:B-1----:R-:W-:Y:S01]  /*56d0*/  @!P3 IMAD R13, R118, R154, R3 ;  /* 0x0000009a760db224 */ /* 0x002fe200078e0203 */
[----:B------:R-:W-:Y:S04]  /*56e0*/  BSSY B1, `(.L_x_227) ;  /* 0x0000006000017945 */ /* 0x000fe80003800000 */
[----:B------:R1:W-:Y:S01]  /*56f0*/  @!P3 STG.E.U8 desc[UR36][R6.64+0xb8], R13 ;  /* 0x0000b80d0600b986 */ /* 0x0003e2000c101124 */
[----:B------:R-:W-:Y:S05]  /*5700*/  @P4 BRA `(.L_x_228) ;  /* 0x00000000000c4947 */ /* 0x000fea0003800000 */
[----:B------:R-:W5:Y:S02]  /*5710*/  LDG.E.U8 R156, desc[UR36][R10.64+0xb9] ;  /* 0x0000b9240a9c7981 */ /* 0x000f64000c1e1100 */
[----:B-----5:R-:W-:-:S05]  /*5720*/  PRMT R12, R156, 0x8880, RZ ;  /* 0x000088809c0c7816 */ /* 0x020fca00000000ff */
[----:B------:R-:W-:-:S07]  /*5730*/  IMAD R3, R12, R155, RZ ;  /* 0x0000009b0c037224 */ /* 0x000fce00078e02ff */
.L_x_228:
[----:B------:R-:W-:Y:S05]  /*5740*/  BSYNC B1 ;  /* 0x0000000000017941 */ /* 0x000fea0003800000 */
.L_x_227:
        /* <DEDUP_REMOVED lines=10> */
.L_x_230:
[----:B------:R-:W-:Y:S05]  /*57f0*/  BSYNC B1 ;  /* 0x0000000000017941 */ /* 0x000fea0003800000 */
.L_x_229:
[----:B-1----:R-:W-:Y:S01]  /*5800*/  @!P2 IMAD R13, R120, R154, R3 ;  /* 0x0000009a780da224 */ /* 0x002fe200078e0203 */
[----:B------:R-:W-:Y:S04]  /*5810*/  BSSY B1, `(.L_x_231) ;  /* 0x0000006000017945 */ /* 0x000fe80003800000 */
[----:B------:R1:W-:Y:S01]  /*5820*/  @!P2 STG.E.U8 desc[UR36][R4.64+0xc0], R13 ;  /* 0x0000c00d0400a986 */ /* 0x0003e2000c101124 */
[----:B------:R-:W-:Y:S05]  /*5830*/  @P3 BRA `(.L_x_232) ;  /* 0x00000000000c3947 */ /* 0x000fea0003800000 */
[----:B------:R-:W5:Y:S02]  /*5840*/  LDG.E.U8 R156, desc[UR36][R8.64+0xc1] ;  /* 0x0000c124089c7981 */ /* 0x000f64000c1e1100 */
[----:B-----5:R-:W-:-:S05]  /*5850*/  PRMT R12, R156, 0x8880, RZ ;  /* 0x000088809c0c7816 */ /* 0x020fca00000000ff */
[----:B------:R-:W-:-:S07]  /*5860*/  IMAD R3, R12, R155, RZ ;  /* 0x0000009b0c037224 */ /* 0x000fce00078e02ff */
.L_x_232:
[----:B------:R-:W-:Y:S05]  /*5870*/  BSYNC B1 ;  /* 0x0000000000017941 */ /* 0x000fea0003800000 */
.L_x_231:
[----:B------:R-:W-:Y:S01]  /*5880*/  @!P3 IMAD R121, R121, R154, R3 ;  /* 0x0000009a7979b224 */ /* 0x000fe200078e0203 */
[----:B------:R-:W-:Y:S04]  /*5890*/  BSSY B1, `(.L_x_233) ;  /* 0x0000006000017945 */ /* 0x000fe80003800000 */
[----:B------:R0:W-:Y:S01]  /*58a0*/  @!P3 STG.E.U8 desc[UR36][R4.64+0xc1], R121 ;  /* 0x0000c1790400b986 */ /* 0x0001e2000c101124 */
[----:B------:R-:W-:Y:S05]  /*58b0*/  @P4 BRA `(.L_x_234) ;  /* 0x00000000000c4947 */ /* 0x000fea0003800000 */
[----:B------:R-:W5:Y:S02]  /*58c0*/  LDG.E.U8 R156, desc[UR36][R10.64+0xc0] ;  /* 0x0000c0240a9c7981 */ /* 0x000f64000c1e1100 */
[----:B-----5:R-:W-:-:S05]  /*58d0*/  PRMT R12, R156, 0x8880, RZ ;  /* 0x000088809c0c7816 */ /* 0x020fca00000000ff */
[----:B------:R-:W-:-:S07]  /*58e0*/  IMAD R3, R12, R155, RZ ;  /* 0x0000009b0c037224 */ /* 0x000fce00078e02ff */
.L_x_234:
[----:B------:R-:W-:Y:S05]  /*58f0*/  BSYNC B1 ;  /* 0x0000000000017941 */ /* 0x000fea0003800000 */
.L_x_233:
        /* <DEDUP_REMOVED lines=10> */
.L_x_236:
[----:B------:R-:W-:Y:S05]  /*59a0*/  BSYNC B1 ;  /* 0x0000000000017941 */ /* 0x000fea0003800000 */
.L_x_235:
[----:B------:R-:W-:Y:S01]  /*59b0*/  @!P2 IMAD R123, R123, R154, R3 ;  /* 0x0000009a7b7ba224 */ /* 0x000fe200078e0203 */
[----:B------:R-:W-:Y:S04]  /*59c0*/  BSSY B1, `(.L_x_237) ;  /* 0x0000006000017945 */ /* 0x000fe80003800000 */
[----:B------:R0:W-:Y:S01]  /*59d0*/  @!P2 STG.E.U8 desc[UR36][R6.64+0xc1], R123 ;  /* 0x0000c17b0600a986 */ /* 0x0001e2000c101124 */
[----:B------:R-:W-:Y:S05]  /*59e0*/  @P3 BRA `(.L_x_238) ;  /* 0x00000000000c3947 */ /* 0x000fea0003800000 */
[----:B------:R-:W5:Y:S02]  /*59f0*/  LDG.E.U8 R156, desc[UR36][R8.64+0xc8] ;  /* 0x0000c824089c7981 */ /* 0x000f64000c1e1100 */
[----:B-----5:R-:W-:-:S05]  /*5a00*/  PRMT R12, R156, 0x8880, RZ ;  /* 0x000088809c0c7816 */ /* 0x020fca00000000ff */
[----:B------:R-:W-:-:S07]  /*5a10*/  IMAD R3, R12, R155, RZ ;  /* 0x0000009b0c037224 */ /* 0x000fce00078e02ff */
.L_x_238:
[----:B------:R-:W-:Y:S05]  /*5a20*/  BSYNC B1 ;  /* 0x0000000000017941 */ /* 0x000fea0003800000 */
.L_x_237:
[----:B-1----:R-:W-:Y:S01]  /*5a30*/  @!P3 IMAD R13, R124, R154, R3 ;  /* 0x0000009a7c0db224 */ /* 0x002fe200078e0203 */
[----:B------:R-:W-:Y:S04]  /*5a40*/  BSSY B1, `(.L_x_239) ;  /* 0x0000006000017945 */ /* 0x000fe80003800000 */
[----:B------:R1:W-:Y:S01]  /*5a50*/  @!P3 STG.E.U8 desc[UR36][R4.64+0xc8], R13 ;  /* 0x0000c80d0400b986 */ /* 0x0003e2000c101124 */
[----:B------:R-:W-:Y:S05]  /*5a60*/  @P4 BRA `(.L_x_240) ;  /* 0x00000000000c4947 */ /* 0x000fea0003800000 */
[----:B------:R-:W5:Y:S02]  /*5a70*/  LDG.E.U8 R156, desc[UR36][R8.64+0xc9] ;  /* 0x0000c924089c7981 */ /* 0x000f64000c1e1100 */
[----:B-----5:R-:W-:-:S05]  /*5a80*/  PRMT R12, R156, 0x8880, RZ ;  /* 0x000088809c0c7816 */ /* 0x020fca00000000ff */
[----:B------:R-:W-:-:S07]  /*5a90*/  IMAD R3, R12, R155, RZ ;  /* 0x0000009b0c037224 */ /* 0x000fce00078e02ff */
.L_x_240:
[----:B------:R-:W-:Y:S05]  /*5aa0*/  BSYNC B1 ;  /* 0x0000000000017941 */ /* 0x000fea0003800000 */
.L_x_239:
        /* <DEDUP_REMOVED lines=10> */
.L_x_242:
[----:B------:R-:W-:Y:S05]  /*5b50*/  BSYNC B1 ;  /* 0x0000000000017941 */ /* 0x000fea0003800000 */
.L_x_241:
[----:B-1----:R-:W-:Y:S01]  /*5b60*/  @!P2 IMAD R13, R126, R154, R3 ;  /* 0x0000009a7e0da224 */ /* 0x002fe200078e0203 */
[----:B------:R-:W-:Y:S04]  /*5b70*/  BSSY B1, `(.L_x_243) ;  /* 0x0000006000017945 */ /* 0x000fe80003800000 */
[----:B------:R1:W-:Y:S01]  /*5b80*/  @!P2 STG.E.U8 desc[UR36][R6.64+0xc8], R13 ;  /* 0x0000c80d0600a986 */ /* 0x0003e2000c101124 */
[----:B------:R-:W-:Y:S05]  /*5b90*/  @P3 BRA `(.L_x_244) ;  /* 0x00000000000c3947 */ /* 0x000fea0003800000 */
[----:B------:R-:W5:Y:S02]  /*5ba0*/  LDG.E.U8 R156, desc[UR36][R10.64+0xc9] ;  /* 0x0000c9240a9c7981 */ /* 0x000f64000c1e1100 */
[----:B-----5:R-:W-:-:S05]  /*5bb0*/  PRMT R12, R156, 0x8880, RZ ;  /* 0x000088809c0c7816 */ /* 0x020fca00000000ff */
[----:B------:R-:W-:-:S07]  /*5bc0*/  IMAD R3, R12, R155, RZ ;  /* 0x0000009b0c037224 */ /* 0x000fce00078e02ff */
.L_x_244:
[----:B------:R-:W-:Y:S05]  /*5bd0*/  BSYNC B1 ;  /* 0x0000000000017941 */ /* 0x000fea0003800000 */
.L_x_243:
[----:B------:R-:W-:Y:S01]  /*5be0*/  @!P3 IMAD R127, R127, R154, R3 ;  /* 0x0000009a7f7fb224 */ /* 0x000fe200078e0203 */
[----:B------:R-:W-:Y:S04]  /*5bf0*/  BSSY B1, `(.L_x_245) ;  /* 0x0000006000017945 */ /* 0x000fe80003800000 */
[----:B------:R0:W-:Y:S01]  /*5c00*/  @!P3 STG.E.U8 desc[UR36][R6.64+0xc9], R127 ;  /* 0x0000c97f0600b986 */ /* 0x0001e2000c101124 */
[----:B------:R-:W-:Y:S05]  /*5c10*/  @P4 BRA `(.L_x_246) ;  /* 0x00000000000c4947 */ /* 0x000fea0003800000 */
[----:B------:R-:W5:Y:S02]  /*5c20*/  LDG.E.U8 R156, desc[UR36][R8.64+0xd0] ;  /* 0x0000d024089c7981 */ /* 0x000f64000c1e1100 */
[----:B-----5:R-:W-:-:S05]  /*5c30*/  PRMT R12, R156, 0x8880, RZ ;  /* 0x000088809c0c7816 */ /* 0x020fca00000000ff */
[----:B------:R-:W-:-:S07]  /*5c40*/  IMAD R3, R12, R155, RZ ;  /* 0x0000009b0c037224 */ /* 0x000fce00078e02ff */
.L_x_246:
[----:B------:R-:W-:Y:S05]  /*5c50*/  BSYNC B1 ;  /* 0x0000000000017941 */ /* 0x000fea0003800000 */
.L_x_245:
        /* <DEDUP_REMOVED lines=10> */
.L_x_248:
[----:B------:R-:W-:Y:S05]  /*5d00*/  BSYNC B1 ;  /* 0x0000000000017941 */ /* 0x000fea0003800000 */
.L_x_247:
[----:B------:R-:W-:Y:S01]  /*5d10*/  @!P2 IMAD R129, R129, R154, R3 ;  /* 0x0000009a8181a224 */ /* 0x000fe200078e0203 */
[----:B------:R-:W-:Y:S04]  /*5d20*/  BSSY B1, `(.L_x_249) ;  /* 0x0000006000017945 */ /* 0x000fe80003800000 */
[----:B------:R0:W-:Y:S01]  /*5d30*/  @!P2 STG.E.U8 desc[UR36][R4.64+0xd1], R129 ;  /* 0x0000d1810400a986 */ /* 0x0001e2000c101124 */
[----:B------:R-:W-:Y:S05]  /*5d40*/  @P3 BRA `(.L_x_250) ;  /* 0x00000000000c3947 */ /* 0x000fea0003800000 */
[----:B------:R-:W5:Y:S02]  /*5d50*/  LDG.E.U8 R156, desc[UR36][R10.64+0xd0] ;  /* 0x0000d0240a9c7981 */ /* 0x000f64000c1e1100 */
[----:B-----5:R-:W-:-:S05]  /*5d60*/  PRMT R12, R156, 0x8880, RZ ;  /* 0x000088809c0c7816 */ /* 0x020fca00000000ff */
[----:B------:R-:W-:-:S07]  /*5d70*/  IMAD R3, R12, R155, RZ ;  /* 0x0000009b0c037224 */ /* 0x000fce00078e02ff */
.L_x_250:
[----:B------:R-:W-:Y:S05]  /*5d80*/  BSYNC B1 ;  /* 0x0000000000017941 */ /* 0x000fea0003800000 */
.L_x_249:
[----:B-1----:R-:W-:Y:S01]  /*5d90*/  @!P3 IMAD R13, R130, R154, R3 ;  /* 0x0000009a820db224 */ /* 0x002fe200078e0203 */
[----:B------:R-:W-:Y:S04]  /*5da0*/  BSSY B1, `(.L_x_251) ;  /* 0x0000006000017945 */ /* 0x000fe80003800000 */
[----:B------:R1:W-:Y:S01]  /*5db0*/  @!P3 STG.E.U8 desc[UR36][R6.64+0xd0], R13 ;  /* 0x0000d00d0600b986 */ /* 0x0003e2000c101124 */
[----:B------:R-:W-:Y:S05]  /*5dc0*/  @P4 BRA `(.L_x_252) ;  /* 0x00000000000c4947 */ /* 0x000fea0003800000 */
[----:B------:R-:W5:Y:S02]  /*5dd0*/  LDG.E.U8 R156, desc[UR36][R10.64+0xd1] ;  /* 0x0000d1240a9c7981 */ /* 0x000f64000c1e1100 */
[----:B-----5:R-:W-:-:S05]  /*5de0*/  PRMT R12, R156, 0x8880, RZ ;  /* 0x000088809c0c7816 */ /* 0x020fca00000000ff */
[----:B------:R-:W-:-:S07]  /*5df0*/  IMAD R3, R12, R155, RZ ;  /* 0x0000009b0c037224 */ /* 0x000fce00078e02ff */
.L_x_252:
[----:B------:R-:W-:Y:S05]  /*5e00*/  BSYNC B1 ;  /* 0x0000000000017941 */ /* 0x000fea0003800000 */
.L_x_251:
        /* <DEDUP_REMOVED lines=10> */
.L_x_254:
[----:B------:R-:W-:Y:S05]  /*5eb0*/  BSYNC B1 ;  /* 0x0000000000017941 */ /* 0x000fea0003800000 */
.L_x_253:
[----:B-1----:R-:W-:Y:S01]  /*5ec0*/  @!P2 IMAD R13, R132, R154, R3 ;  /* 0x0000009a840da224 */ /* 0x002fe200078e0203 */
[----:B------:R-:W-:Y:S04]  /*5ed0*/  BSSY B1, `(.L_x_255) ;  /* 0x0000006000017945 */ /* 0x000fe80003800000 */
[----:B------:R1:W-:Y:S01]  /*5ee0*/  @!P2 STG.E.U8 desc[UR36][R4.64+0xd8], R13 ;  /* 0x0000d80d0400a986 */ /* 0x0003e2000c101124 */
[----:B------:R-:W-:Y:S05]  /*5ef0*/  @P3 BRA `(.L_x_256) ;  /* 0x00000000000c3947 */ /* 0x000fea0003800000 */
[----:B------:R-:W5:Y:S02]  /*5f00*/  LDG.E.U8 R156, desc[UR36][R8.64+0xd9] ;  /* 0x0000d924089c7981 */ /* 0x000f64000c1e1100 */
[----:B-----5:R-:W-:-:S05]  /*5f10*/  PRMT R12, R156, 0x8880, RZ ;  /* 0x000088809c0c7816 */ /* 0x020fca00000000ff */
[----:B------:R-:W-:-:S07]  /*5f20*/  IMAD R3, R12, R155, RZ ;  /* 0x0000009b0c037224 */ /* 0x000fce00078e02ff */
.L_x_256:
[----:B------:R-:W-:Y:S05]  /*5f30*/  BSYNC B1 ;  /* 0x0000000000017941 */ /* 0x000fea0003800000 */
.L_x_255:
[----:B------:R-:W-:Y:S01]  /*5f40*/  @!P3 IMAD R133, R133, R154, R3 ;  /* 0x0000009a8585b224 */ /* 0x000fe200078e0203 */
[----:B------:R-:W-:Y:S04]  /*5f50*/  BSSY B1, `(.L_x_257) ;  /* 0x0000006000017945 */ /* 0x000fe80003800000 */
[----:B------:R0:W-:Y:S01]  /*5f60*/  @!P3 STG.E.U8 desc[UR36][R4.64+0xd9], R133 ;  /* 0x0000d9850400b986 */ /* 0x0001e2000c101124 */
[----:B------:R-:W-:Y:S05]  /*5f70*/  @P4 BRA `(.L_x_258) ;  /* 0x00000000000c4947 */ /* 0x000fea0003800000 */
[----:B------:R-:W5:Y:S02]  /*5f80*/  LDG.E.U8 R156, desc[UR36][R10.64+0xd8] ;  /* 0x0000d8240a9c7981 */ /* 0x000f64000c1e1100 */
[----:B-----5:R-:W-:-:S05]  /*5f90*/  PRMT R12, R156, 0x8880, RZ ;  /* 0x000088809c0c7816 */ /* 0x020fca00000000ff */
[----:B------:R-:W-:-:S07]  /*5fa0*/  IMAD R3, R12, R155, RZ ;  /* 0x0000009b0c037224 */ /* 0x000fce00078e02ff */
.L_x_258:
[----:B------:R-:W-:Y:S05]  /*5fb0*/  BSYNC B1 ;  /* 0x0000000000017941 */ /* 0x000fea0003800000 */
.L_x_257:
        /* <DEDUP_REMOVED lines=10> */
.L_x_260:
[----:B------:R-:W-:Y:S05]  /*6060*/  BSYNC B1 ;  /* 0x0000000000017941 */ /* 0x000fea0003800000 */
.L_x_259:
[----:B------:R-:W-:Y:S01]  /*6070*/  @!P2 IMAD R135, R135, R154, R3 ;  /* 0x0000009a8787a224 */ /* 0x000fe200078e0203 */
[----:B------:R-:W-:Y:S04]  /*6080*/  BSSY B1, `(.L_x_261) ;  /* 0x0000006000017945 */ /* 0x000fe80003800000 */
[----:B------:R0:W-:Y:S01]  /*6090*/  @!P2 STG.E.U8 desc[UR36][R6.64+0xd9], R135 ;  /* 0x0000d9870600a986 */ /* 0x0001e2000c101124 */
[----:B------:R-:W-:Y:S05]  /*60a0*/  @P3 BRA `(.L_x_262) ;  /* 0x00000000000c3947 */ /* 0x000fea0003800000 */
[----:B------:R-:W5:Y:S02]  /*60b0*/  LDG.E.U8 R156, desc[UR36][R8.64+0xe0] ;  /* 0x0000e024089c7981 */ /* 0x000f64000c1e1100 */
[----:B-----5:R-:W-:-:S05]  /*60c0*/  PRMT R12, R156, 0x8880, RZ ;  /* 0x000088809c0c7816 */ /* 0x020fca00000000ff */
[----:B------:R-:W-:-:S07]  /*60d0*/  IMAD R3, R12, R155, RZ ;  /* 0x0000009b0c037224 */ /* 0x000fce00078e02ff */
.L_x_262:
[----:B------:R-:W-:Y:S05]  /*60e0*/  BSYNC B1 ;  /* 0x0000000000017941 */ /* 0x000fea0003800000 */
.L_x_261:
[----:B-1----:R-:W-:Y:S01]  /*60f0*/  @!P3 IMAD R13, R136, R154, R3 ;  /* 0x0000009a880db224 */ /* 0x002fe200078e0203 */
[----:B------:R-:W-:Y:S04]  /*6100*/  BSSY B1, `(.L_x_263) ;  /* 0x0000006000017945 */ /* 0x000fe80003800000 */
[----:B------:R1:W-:Y:S01]  /*6110*/  @!P3 STG.E.U8 desc[UR36][R4.64+0xe0], R13 ;  /* 0x0000e00d0400b986 */ /* 0x0003e2000c101124 */
[----:B------:R-:W-:Y:S05]  /*6120*/  @P4 BRA `(.L_x_264) ;  /* 0x00000000000c4947 */ /* 0x000fea0003800000 */
[----:B------:R-:W5:Y:S02]  /*6130*/  LDG.E.U8 R156, desc[UR36][R8.64+0xe1] ;  /* 0x0000e124089c7981 */ /* 0x000f64000c1e1100 */
[----:B-----5:R-:W-:-:S05]  /*6140*/  PRMT R12, R156, 0x8880, RZ ;  /* 0x000088809c0c7816 */ /* 0x020fca00000000ff */
[----:B------:R-:W-:-:S07]  /*6150*/  IMAD R3, R12, R155, RZ ;  /* 0x0000009b0c037224 */ /* 0x000fce00078e02ff */
.L_x_264:
[----:B------:R-:W-:Y:S05]  /*6160*/  BSYNC B1 ;  /* 0x0000000000017941 */ /* 0x000fea0003800000 */
.L_x_263:
        /* <DEDUP_REMOVED lines=10> */
.L_x_266:
[----:B------:R-:W-:Y:S05]  /*6210*/  BSYNC B1 ;  /* 0x0000000000017941 */ /* 0x000fea0003800000 */
.L_x_265:
[----:B-1----:R-:W-:Y:S01]  /*6220*/  @!P2 IMAD R13, R138, R154, R3 ;  /* 0x0000009a8a0da224 */ /* 0x002fe200078e0203 */
[----:B------:R-:W-:Y:S04]  /*6230*/  BSSY B1, `(.L_x_267) ;  /* 0x0000006000017945 */ /* 0x000fe80003800000 */
[----:B------:R1:W-:Y:S01]  /*6240*/  @!P2 STG.E.U8 desc[UR36][R6.64+0xe0], R13 ;  /* 0x0000e00d0600a986 */ /* 0x0003e2000c101124 */
[----:B------:R-:W-:Y:S05]  /*6250*/  @P3 BRA `(.L_x_268) ;  /* 0x00000000000c3947 */ /* 0x000fea0003800000 */
[----:B------:R-:W5:Y:S02]  /*6260*/  LDG.E.U8 R156, desc[UR36][R10.64+0xe1] ;  /* 0x0000e1240a9c7981 */ /* 0x000f64000c1e1100 */
[----:B-----5:R-:W-:-:S05]  /*6270*/  PRMT R12, R156, 0x8880, RZ ;  /* 0x000088809c0c7816 */ /* 0x020fca00000000ff */
[----:B------:R-:W-:-:S07]  /*6280*/  IMAD R3, R12, R155, RZ ;  /* 0x0000009b0c037224 */ /* 0x000fce00078e02ff */
.L_x_268:
[----:B------:R-:W-:Y:S05]  /*6290*/  BSYNC B1 ;  /* 0x0000000000017941 */ /* 0x000fea0003800000 */
.L_x_267:
[----:B------:R-:W-:Y:S01]  /*62a0*/  @!P3 IMAD R139, R139, R154, R3 ;  /* 0x0000009a8b8bb224 */ /* 0x000fe200078e0203 */
[----:B------:R-:W-:Y:S04]  /*62b0*/  BSSY B1, `(.L_x_269) ;  /* 0x0000006000017945 */ /* 0x000fe80003800000 */
[----:B------:R0:W-:Y:S01]  /*62c0*/  @!P3 STG.E.U8 desc[UR36][R6.64+0xe1], R139 ;  /* 0x0000e18b0600b986 */ /* 0x0001e2000c101124 */
[----:B------:R-:W-:Y:S05]  /*62d0*/  @P4 BRA `(.L_x_270) ;  /* 0x00000000000c4947 */ /* 0x000fea0003800000 */
[----:B------:R-:W5:Y:S02]  /*62e0*/  LDG.E.U8 R156, desc[UR36][R8.64+0xe8] ;  /* 0x0000e824089c7981 */ /* 0x000f64000c1e1100 */
[----:B-----5:R-:W-:-:S05]  /*62f0*/  PRMT R12, R156, 0x8880, RZ ;  /* 0x000088809c0c7816 */ /* 0x020fca00000000ff */
[----:B------:R-:W-:-:S07]  /*6300*/  IMAD R3, R12, R155, RZ ;  /* 0x0000009b0c037224 */ /* 0x000fce00078e02ff */
.L_x_270:
[----:B------:R-:W-:Y:S05]  /*6310*/  BSYNC B1 ;  /* 0x0000000000017941 */ /* 0x000fea0003800000 */
.L_x_269:
        /* <DEDUP_REMOVED lines=10> */
.L_x_272:
[----:B------:R-:W-:Y:S05]  /*63c0*/  BSYNC B1 ;  /* 0x0000000000017941 */ /* 0x000fea0003800000 */
.L_x_271:
[----:B------:R-:W-:Y:S01]  /*63d0*/  @!P2 IMAD R141, R141, R154, R3 ;  /* 0x0000009a8d8da224 */ /* 0x000fe200078e0203 */
[----:B------:R-:W-:Y:S04]  /*63e0*/  BSSY B1, `(.L_x_273) ;  /* 0x0000006000017945 */ /* 0x000fe80003800000 */
[----:B------:R0:W-:Y:S01]  /*63f0*/  @!P2 STG.E.U8 desc[UR36][R4.64+0xe9], R141 ;  /* 0x0000e98d0400a986 */ /* 0x0001e2000c101124 */
[----:B------:R-:W-:Y:S05]  /*6400*/  @P3 BRA `(.L_x_274) ;  /* 0x00000000000c3947 */ /* 0x000fea0003800000 */
[----:B------:R-:W5:Y:S02]  /*6410*/  LDG.E.U8 R156, desc[UR36][R10.64+0xe8] ;  /* 0x0000e8240a9c7981 */ /* 0x000f64000c1e1100 */
[----:B-----5:R-:W-:-:S05]  /*6420*/  PRMT R12, R156, 0x8880, RZ ;  /* 0x000088809c0c7816 */ /* 0x020fca00000000ff */
[----:B------:R-:W-:-:S07]  /*6430*/  IMAD R3, R12, R155, RZ ;  /* 0x0000009b0c037224 */ /* 0x000fce00078e02ff */
.L_x_274:
[----:B------:R-:W-:Y:S05]  /*6440*/  BSYNC B1 ;  /* 0x0000000000017941 */ /* 0x000fea0003800000 */
.L_x_273:
[----:B-1----:R-:W-:Y:S01]  /*6450*/  @!P3 IMAD R13, R142, R154, R3 ;  /* 0x0000009a8e0db224 */ /* 0x002fe200078e0203 */
[----:B------:R-:W-:Y:S04]  /*6460*/  BSSY B1, `(.L_x_275) ;  /* 0x0000006000017945 */ /* 0x000fe80003800000 */
[----:B------:R1:W-:Y:S01]  /*6470*/  @!P3 STG.E.U8 desc[UR36][R6.64+0xe8], R13 ;  /* 0x0000e80d0600b986 */ /* 0x0003e2000c101124 */
[----:B------:R-:W-:Y:S05]  /*6480*/  @P4 BRA `(.L_x_276) ;  /* 0x00000000000c4947 */ /* 0x000fea0003800000 */
[----:B------:R-:W5:Y:S02]  /*6490*/  LDG.E.U8 R156, desc[UR36][R10.64+0xe9] ;  /* 0x0000e9240a9c7981 */ /* 0x000f64000c1e1100 */
[----:B-----5:R-:W-:-:S05]  /*64a0*/  PRMT R12, R156, 0x8880, RZ ;  /* 0x000088809c0c7816 */ /* 0x020fca00000000ff */
[----:B------:R-:W-:-:S07]  /*64b0*/  IMAD R3, R12, R155, RZ ;  /* 0x0000009b0c037224 */ /* 0x000fce00078e02ff */
.L_x_276:
[----:B------:R-:W-:Y:S05]  /*64c0*/  BSYNC B1 ;  /* 0x0000000000017941 */ /* 0x000fea0003800000 */
.L_x_275:
        /* <DEDUP_REMOVED lines=10> */
.L_x_278:
[----:B------:R-:W-:Y:S05]  /*6570*/  BSYNC B1 ;  /* 0x0000000000017941 */ /* 0x000fea0003800000 */
.L_x_277:
[----:B-1----:R-:W-:Y:S01]  /*6580*/  @!P2 IMAD R13, R144, R154, R3 ;  /* 0x0000009a900da224 */ /* 0x002fe200078e0203 */
[----:B------:R-:W-:Y:S04]  /*6590*/  BSSY B1, `(.L_x_279) ;  /* 0x0000006000017945 */ /* 0x000fe80003800000 */
[----:B------:R1:W-:Y:S01]  /*65a0*/  @!P2 STG.E.U8 desc[UR36][R4.64+0xf0], R13 ;  /* 0x0000f00d0400a986 */ /* 0x0003e2000c101124 */
[----:B------:R-:W-:Y:S05]  /*65b0*/  @P3 BRA `(.L_x_280) ;  /* 0x00000000000c3947 */ /* 0x000fea0003800000 */
[----:B------:R-:W5:Y:S02]  /*65c0*/  LDG.E.U8 R156, desc[UR36][R8.64+0xf1] ;  /* 0x0000f124089c7981 */ /* 0x000f64000c1e1100 */
[----:B-----5:R-:W-:-:S05]  /*65d0*/  PRMT R12, R156, 0x8880, RZ ;  /* 0x000088809c0c7816 */ /* 0x020fca00000000ff */
[----:B------:R-:W-:-:S07]  /*65e0*/  IMAD R3, R12, R155, RZ ;  /* 0x0000009b0c037224 */ /* 0x000fce00078e02ff */
.L_x_280:
[----:B------:R-:W-:Y:S05]  /*65f0*/  BSYNC B1 ;  /* 0x0000000000017941 */ /* 0x000fea0003800000 */
.L_x_279:
[----:B------:R-:W-:Y:S01]  /*6600*/  @!P3 IMAD R145, R145, R154, R3 ;  /* 0x0000009a9191b224 */ /* 0x000fe200078e0203 */
[----:B------:R-:W-:Y:S04]  /*6610*/  BSSY B1, `(.L_x_281) ;  /* 0x0000006000017945 */ /* 0x000fe80003800000 */
[----:B------:R0:W-:Y:S01]  /*6620*/  @!P3 STG.E.U8 desc[UR36][R4.64+0xf1], R145 ;  /* 0x0000f1910400b986 */ /* 0x0001e2000c101124 */
[----:B------:R-:W-:Y:S05]  /*6630*/  @P4 BRA `(.L_x_282) ;  /* 0x00000000000c4947 */ /* 0x000fea0003800000 */
[----:B------:R-:W5:Y:S02]  /*6640*/  LDG.E.U8 R156, desc[UR36][R10.64+0xf0] ;  /* 0x0000f0240a9c7981 */ /* 0x000f64000c1e1100 */
[----:B-----5:R-:W-:-:S05]  /*6650*/  PRMT R12, R156, 0x8880, RZ ;  /* 0x000088809c0c7816 */ /* 0x020fca00000000ff */
[----:B------:R-:W-:-:S07]  /*6660*/  IMAD R3, R12, R155, RZ ;  /* 0x0000009b0c037224 */ /* 0x000fce00078e02ff */
.L_x_282:
[----:B------:R-:W-:Y:S05]  /*6670*/  BSYNC B1 ;  /* 0x0000000000017941 */ /* 0x000fea0003800000 */
.L_x_281:
[----:B------:R-:W-:Y:S01]  /*6680*/  ISETP.LT.OR P2, PT, R0, 0xf2, !P0 ;  /* 0x000000f20000780c */ /* 0x000fe20004741670 */
[----:B-1----:R-:W-:Y:S01]  /*6690*/  @!P4 IMAD R13, R146, R154, R3 ;  /* 0x0000009a920dc224 */ /* 0x002fe200078e0203 */
[----:B------:R-:W-:Y:S01]  /*66a0*/  BSSY B1, `(.L_x_283) ;  /* 0x0000009000017945 */ /* 0x000fe20003800000 */
[C---:B------:R-:W-:Y:S02]  /*66b0*/  ISETP.LT.OR P3, PT, R0.reuse, 0xf9, !P1 ;  /* 0x000000f90000780c */ /* 0x040fe40004f61670 */
[C---:B------:R-:W-:Y:S01]  /*66c0*/  ISETP.LT.OR P1, PT, R0.reuse, 0xfa, !P1 ;  /* 0x000000fa0000780c */ /* 0x040fe20004f21670 */
[----:B------:R1:W-:Y:S01]  /*66d0*/  @!P4 STG.E.U8 desc[UR36][R6.64+0xf0], R13 ;  /* 0x0000f00d0600c986 */ /* 0x0003e2000c101124 */
[----:B------:R-:W-:-:S06]  /*66e0*/  ISETP.LT.OR P4, PT, R0, 0xf9, !P0 ;  /* 0x000000f90000780c */ /* 0x000fcc0004781670 */
[----:B------:R-:W-:Y:S07]  /*66f0*/  @P2 BRA `(.L_x_284) ;  /* 0x00000000000c2947 */ /* 0x000fee0003800000 */
[----:B------:R-:W5:Y:S02]  /*6700*/  LDG.E.U8 R156, desc[UR36][R10.64+0xf1] ;  /* 0x0000f1240a9c7981 */ /* 0x000f64000c1e1100 */
[----:B-----5:R-:W-:-:S05]  /*6710*/  PRMT R12, R156, 0x8880, RZ ;  /* 0x000088809c0c7816 */ /* 0x020fca00000000ff */
[----:B------:R-:W-:-:S07]  /*6720*/  IMAD R3, R12, R155, RZ ;  /* 0x0000009b0c037224 */ /* 0x000fce00078e02ff */
.L_x_284:
[----:B------:R-:W-:Y:S05]  /*6730*/  BSYNC B1 ;  /* 0x0000000000017941 */ /* 0x000fea0003800000 */
.L_x_283:
[----:B------:R-:W-:Y:S01]  /*6740*/  @!P2 IMAD R147, R147, R154, R3 ;  /* 0x0000009a9393a224 */ /* 0x000fe200078e0203 */
[----:B------:R-:W-:Y:S04]  /*6750*/  BSSY B1, `(.L_x_285) ;  /* 0x0000006000017945 */ /* 0x000fe80003800000 */
[----:B------:R0:W-:Y:S01]  /*6760*/  @!P2 STG.E.U8 desc[UR36][R6.64+0xf1], R147 ;  /* 0x0000f1930600a986 */ /* 0x0001e2000c101124 */
[----:B------:R-:W-:Y:S05]  /*6770*/  @P3 BRA `(.L_x_286) ;  /* 0x00000000000c3947 */ /* 0x000fea0003800000 */
[----:B------:R-:W5:Y:S02]  /*6780*/  LDG.E.U8 R156, desc[UR36][R8.64+0xf8] ;  /* 0x0000f824089c7981 */ /* 0x000f64000c1e1100 */
[----:B-----5:R-:W-:-:S05]  /*6790*/  PRMT R12, R156, 0x8880, RZ ;  /* 0x000088809c0c7816 */ /* 0x020fca00000000ff */
[----:B------:R-:W-:-:S07]  /*67a0*/  IMAD R3, R12, R155, RZ ;  /* 0x0000009b0c037224 */ /* 0x000fce00078e02ff */
.L_x_286:
[----:B------:R-:W-:Y:S05]  /*67b0*/  BSYNC B1 ;  /* 0x0000000000017941 */ /* 0x000fea0003800000 */
.L_x_285:
[----:B-1----:R-:W-:Y:S01]  /*67c0*/  @!P3 IMAD R13, R148, R154, R3 ;  /* 0x0000009a940db224 */ /* 0x002fe200078e0203 */
[----:B------:R-:W-:Y:S04]  /*67d0*/  BSSY B1, `(.L_x_287) ;  /* 0x0000006000017945 */ /* 0x000fe80003800000 */
[----:B------:R1:W-:Y:S01]  /*67e0*/  @!P3 STG.E.U8 desc[UR36][R4.64+0xf8], R13 ;  /* 0x0000f80d0400b986 */ /* 0x0003e2000c101124 */
[----:B------:R-:W-:Y:S05]  /*67f0*/  @P1 BRA `(.L_x_288) ;  /* 0x00000000000c1947 */ /* 0x000fea0003800000 */
[----:B------:R-:W5:Y:S02]  /*6800*/  LDG.E.U8 R156, desc[UR36][R8.64+0xf9] ;  /* 0x0000f924089c7981 */ /* 0x000f64000c1e1100 */
[----:B-----5:R-:W-:-:S05]  /*6810*/  PRMT R12, R156, 0x8880, RZ ;  /* 0x000088809c0c7816 */ /* 0x020fca00000000ff */
[----:B------:R-:W-:-:S07]  /*6820*/  IMAD R3, R12, R155, RZ ;  /* 0x0000009b0c037224 */ /* 0x000fce00078e02ff */
.L_x_288:
[----:B------:R-:W-:Y:S05]  /*6830*/  BSYNC B1 ;  /* 0x0000000000017941 */ /* 0x000fea0003800000 */
.L_x_287:
[----:B------:R-:W-:Y:S01]  /*6840*/  @!P1 IMAD R149, R149, R154, R3 ;  /* 0x0000009a95959224 */ /* 0x000fe200078e0203 */
[----:B------:R-:W-:Y:S04]  /*6850*/  BSSY B1, `(.L_x_289) ;  /* 0x0000006000017945 */ /* 0x000fe80003800000 */
[----:B------:R0:W-:Y:S01]  /*6860*/  @!P1 STG.E.U8 desc[UR36][R4.64+0xf9], R149 ;  /* 0x0000f99504009986 */ /* 0x0001e2000c101124 */
[----:B------:R-:W-:Y:S05]  /*6870*/  @P4 BRA `(.L_x_290) ;  /* 0x00000000000c4947 */ /* 0x000fea0003800000 */
[----:B------:R-:W0:Y:S02]  /*6880*/  LDG.E.U8 R156, desc[UR36][R10.64+0xf8] ;  /* 0x0000f8240a9c7981 */ /* 0x000e24000c1e1100 */
[----:B012-4-:R-:W-:-:S05]  /*6890*/  PRMT R4, R156, 0x8880, RZ ;  /* 0x000088809c047816 */ /* 0x017fca00000000ff */
[----:B------:R-:W-:-:S07]  /*68a0*/  IMAD R3, R4, R155, RZ ;  /* 0x0000009b04037224 */ /* 0x000fce00078e02ff */
.L_x_290:
[----:B------:R-:W-:Y:S05]  /*68b0*/  BSYNC B1 ;  /* 0x0000000000017941 */ /* 0x000fea0003800000 */
.L_x_289:
[----:B012-4-:R-:W-:Y:S01]  /*68c0*/  @!P4 IMAD R5, R150, R154, R3 ;  /* 0x0000009a9605c224 */ /* 0x017fe200078e0203 */
[----:B------:R-:W-:Y:S01]  /*68d0*/  ISETP.LT.OR P0, PT, R0, 0xfa, !P0 ;  /* 0x000000fa0000780c */ /* 0x000fe20004701670 */
[----:B------:R-:W-:Y:S03]  /*68e0*/  BSSY B1, `(.L_x_291) ;  /* 0x0000006000017945 */ /* 0x000fe60003800000 */
[----:B------:R0:W-:Y:S09]  /*68f0*/  @!P4 STG.E.U8 desc[UR36][R6.64+0xf8], R5 ;  /* 0x0000f8050600c986 */ /* 0x0001f2000c101124 */
[----:B------:R-:W-:Y:S05]  /*6900*/  @P0 BRA `(.L_x_292) ;  /* 0x00000000000c0947 */ /* 0x000fea0003800000 */
[----:B------:R-:W2:Y:S02]  /*6910*/  LDG.E.U8 R156, desc[UR36][R10.64+0xf9] ;  /* 0x0000f9240a9c7981 */ /* 0x000ea4000c1e1100 */
[----:B--2---:R-:W-:-:S05]  /*6920*/  PRMT R0, R156, 0x8880, RZ ;  /* 0x000088809c007816 */ /* 0x004fca00000000ff */
[----:B------:R-:W-:-:S07]  /*6930*/  IMAD R3, R0, R155, RZ ;  /* 0x0000009b00037224 */ /* 0x000fce00078e02ff */
.L_x_292:
[----:B------:R-:W-:Y:S05]  /*6940*/  BSYNC B1 ;  /* 0x0000000000017941 */ /* 0x000fea0003800000 */
.L_x_291:
[----:B------:R-:W-:Y:S01]  /*6950*/  IMAD R3, R151, R154, R3 ;  /* 0x0000009a97037224 */ /* 0x000fe200078e0203 */
[----:B------:R-:W-:Y:S06]  /*6960*/  @P0 BRA `(.L_x_293) ;  /* 0x0000001800100947 */ /* 0x000fec0003800000 */
[----:B------:R2:W-:Y:S01]  /*6970*/  STG.E.U8 desc[UR36][R6.64+0xf9], R3 ;  /* 0x0000f90306007986 */ /* 0x0005e2000c101124 */
[----:B------:R-:W-:Y:S05]  /*6980*/  BRA `(.L_x_293) ;  /* 0x0000001800087947 */ /* 0x000fea0003800000 */
.L_x_36:
[C---:B------:R-:W-:Y:S02]  /*6990*/  ISETP.GE.AND P1, PT, R20.reuse, 0x1, PT ;  /* 0x000000011400780c */ /* 0x040fe40003f26270 */
[----:B------:R-:W-:Y:S02]  /*69a0*/  ISETP.GE.AND P0, PT, R20, 0x9, PT ;  /* 0x000000091400780c */ /* 0x000fe40003f06270 */
[C---:B------:R-:W-:Y:S02]  /*69b0*/  ISETP.LT.OR P2, PT, R0.reuse, 0x1, !P1 ;  /* 0x000000010000780c */ /* 0x040fe40004f41670 */
[C---:B------:R-:W-:Y:S02]  /*69c0*/  ISETP.LT.OR P3, PT, R0.reuse, 0x2, !P1 ;  /* 0x000000020000780c */ /* 0x040fe40004f61670 */
[----:B------:R-:W-:-:S09]  /*69d0*/  ISETP.LT.OR P4, PT, R0, 0x1, !P0 ;  /* 0x000000010000780c */ /* 0x000fd20004781670 */
[-C--:B------:R-:W-:Y:S02]  /*69e0*/  @!P2 IMAD R3, R24, R154.reuse, RZ ;  /* 0x0000009a1803a224 */ /* 0x080fe400078e02ff */
[-C--:B------:R-:W-:Y:S02]  /*69f0*/  @!P3 IMAD R25, R25, R154.reuse, RZ ;  /* 0x0000009a1919b224 */ /* 0x080fe400078e02ff */
[----:B------:R-:W-:Y:S01]  /*6a00*/  @!P4 IMAD R9, R26, R154, RZ ;  /* 0x0000009a1a09c224 */ /* 0x000fe200078e02ff */
[----:B------:R0:W-:Y:S01]  /*6a10*/  @!P2 STG.E.U8 desc[UR36][R4.64], R3 ;  /* 0x000000030400a986 */ /* 0x0001e2000c101124 */
[----:B------:R-:W-:-:S03]  /*6a20*/  ISETP.LT.OR P2, PT, R0, 0x2, !P0 ;  /* 0x000000020000780c */ /* 0x000fc60004741670 */
[----:B------:R-:W-:Y:S01]  /*6a30*/  @!P3 STG.E.U8 desc[UR36][R4.64+0x1], R25 ;  /* 0x000001190400b986 */ /* 0x000fe2000c101124 */
[----:B------:R-:W-:-:S03]  /*6a40*/  ISETP.LT.OR P3, PT, R0, 0x9, !P1 ;  /* 0x000000090000780c */ /* 0x000fc60004f61670 */
[----:B------:R1:W-:Y:S01]  /*6a50*/  @!P4 STG.E.U8 desc[UR36][R6.64], R9 ;  /* 0x000000090600c986 */ /* 0x0003e2000c101124 */
[----:B------:R-:W-:-:S05]  /*6a60*/  ISETP.LT.OR P4, PT, R0, 0xa, !P1 ;  /* 0x0000000a0000780c */ /* 0x000fca0004f81670 */
[----:B------:R-:W-:-:S04]  /*6a70*/  @!P2 IMAD R27, R27, R154, RZ ;  /* 0x0000009a1b1ba224 */ /* 0x000fc800078e02ff */
[-C--:B------:R-:W-:Y:S01]  /*6a80*/  @!P3 IMAD R11, R28, R154.reuse, RZ ;  /* 0x0000009a1c0bb224 */ /* 0x080fe200078e02ff */
[----:B------:R-:W-:Y:S01]  /*6a90*/  @!P2 STG.E.U8 desc[UR36][R6.64+0x1], R27 ;  /* 0x0000011b0600a986 */ /* 0x000fe2000c101124 */
[C---:B------:R-:W-:Y:S02]  /*6aa0*/  ISETP.LT.OR P2, PT, R0.reuse, 0x9, !P0 ;  /* 0x000000090000780c */ /* 0x040fe40004741670 */
[----:B------:R-:W-:Y:S01]  /*6ab0*/  @!P4 IMAD R29, R29, R154, RZ ;  /* 0x0000009a1d1dc224 */ /* 0x000fe200078e02ff */
[----:B------:R2:W-:Y:S01]  /*6ac0*/  @!P3 STG.E.U8 desc[UR36][R4.64+0x8], R11 ;  /* 0x0000080b0400b986 */ /* 0x0005e2000c101124 */
[----:B------:R-:W-:-:S03]  /*6ad0*/  ISETP.LT.OR P3, PT, R0, 0xa, !P0 ;  /* 0x0000000a0000780c */ /* 0x000fc60004761670 */
[----:B------:R-:W-:Y:S01]  /*6ae0*/  @!P4 STG.E.U8 desc[UR36][R4.64+0x9], R29 ;  /* 0x0000091d0400c986 */ /* 0x000fe2000c101124 */
[----:B------:R-:W-:-:S05]  /*6af0*/  ISETP.LT.OR P4, PT, R0, 0x11, !P1 ;  /* 0x000000110000780c */ /* 0x000fca0004f81670 */
[----:B0-----:R-:W-:-:S04]  /*6b00*/  @!P2 IMAD R3, R30, R154, RZ ;  /* 0x0000009a1e03a224 */ /* 0x001fc800078e02ff */
[-C--:B------:R-:W-:Y:S01]  /*6b10*/  @!P3 IMAD R31, R31, R154.reuse, RZ ;  /* 0x0000009a1f1fb224 */ /* 0x080fe200078e02ff */
[----:B------:R0:W-:Y:S01]  /*6b20*/  @!P2 STG.E.U8 desc[UR36][R6.64+0x8], R3 ;  /* 0x000008030600a986 */ /* 0x0001e2000c101124 */
[----:B------:R-:W-:Y:S02]  /*6b30*/  ISETP.LT.OR P2, PT, R0, 0x12, !P1 ;  /* 0x000000120000780c */ /* 0x000fe40004f41670 */
[----:B-1----:R-:W-:Y:S01]  /*6b40*/  @!P4 IMAD R9, R32, R154, RZ ;  /* 0x0000009a2009c224 */ /* 0x002fe200078e02ff */
[----:B------:R-:W-:Y:S01]  /*6b50*/  @!P3 STG.E.U8 desc[UR36][R6.64+0x9], R31 ;  /* 0x0000091f0600b986 */ /* 0x000fe2000c101124 */
[----:B------:R-:W-:-:S03]  /*6b60*/  ISETP.LT.OR P3, PT, R0, 0x11, !P0 ;  /* 0x000000110000780c */ /* 0x000fc60004761670 */
[----:B------:R1:W-:Y:S01]  /*6b70*/  @!P4 STG.E.U8 desc[UR36][R4.64+0x10], R9 ;  /* 0x000010090400c986 */ /* 0x0003e2000c101124 */
[----:B------:R-:W-:-:S05]  /*6b80*/  ISETP.LT.OR P4, PT, R0, 0x12, !P0 ;  /* 0x000000120000780c */ /* 0x000fca0004781670 */
[----:B------:R-:W-:-:S04]  /*6b90*/  @!P2 IMAD R33, R33, R154, RZ ;  /* 0x0000009a2121a224 */ /* 0x000fc800078e02ff */
[-C--:B--2---:R-:W-:Y:S01]  /*6ba0*/  @!P3 IMAD R11, R34, R154.reuse, RZ ;  /* 0x0000009a220bb224 */ /* 0x084fe200078e02ff */
        /* <DEDUP_REMOVED lines=336> */
[----:B------:R1:W-:Y:S01]  /*80b0*/  @!P3 STG.E.U8 desc[UR36][R4.64+0xf1], R145 ;  /* 0x0000f1910400b986 */ /* 0x0003e2000c101124 */
[C---:B------:R-:W-:Y:S02]  /*80c0*/  ISETP.LT.OR P3, PT, R0.reuse, 0xf9, !P1 ;  /* 0x000000f90000780c */ /* 0x040fe40004f61670 */
[C---:B------:R-:W-:Y:S01]  /*80d0*/  ISETP.LT.OR P1, PT, R0.reuse, 0xfa, !P1 ;  /* 0x000000fa0000780c */ /* 0x040fe20004f21670 */
[----:B------:R1:W-:Y:S01]  /*80e0*/  @!P4 STG.E.U8 desc[UR36][R6.64+0xf0], R9 ;  /* 0x0000f0090600c986 */ /* 0x0003e2000c101124 */
[----:B------:R-:W-:-:S02]  /*80f0*/  ISETP.LT.OR P4, PT, R0, 0xf9, !P0 ;  /* 0x000000f90000780c */ /* 0x000fc40004781670 */
[----:B------:R-:W-:-:S03]  /*8100*/  ISETP.LT.OR P0, PT, R0, 0xfa, !P0 ;  /* 0x000000fa0000780c */ /* 0x000fc60004701670 */
[----:B------:R-:W-:-:S04]  /*8110*/  @!P2 IMAD R147, R147, R154, RZ ;  /* 0x0000009a9393a224 */ /* 0x000fc800078e02ff */
[-C--:B--2---:R-:W-:Y:S01]  /*8120*/  @!P3 IMAD R11, R148, R154.reuse, RZ ;  /* 0x0000009a940bb224 */ /* 0x084fe200078e02ff */
[----:B------:R1:W-:Y:S01]  /*8130*/  @!P2 STG.E.U8 desc[UR36][R6.64+0xf1], R147 ;  /* 0x0000f1930600a986 */ /* 0x0003e2000c101124 */
[-C--:B------:R-:W-:Y:S02]  /*8140*/  @!P1 IMAD R149, R149, R154.reuse, RZ ;  /* 0x0000009a95959224 */ /* 0x080fe400078e02ff */
[-C--:B0-----:R-:W-:Y:S01]  /*8150*/  @!P4 IMAD R3, R150, R154.reuse, RZ ;  /* 0x0000009a9603c224 */ /* 0x081fe200078e02ff */
[----:B------:R1:W-:Y:S01]  /*8160*/  @!P3 STG.E.U8 desc[UR36][R4.64+0xf8], R11 ;  /* 0x0000f80b0400b986 */ /* 0x0003e2000c101124 */
[----:B------:R-:W-:-:S03]  /*8170*/  @!P0 IMAD R151, R151, R154, RZ ;  /* 0x0000009a97978224 */ /* 0x000fc600078e02ff */
[----:B------:R1:W-:Y:S04]  /*8180*/  @!P1 STG.E.U8 desc[UR36][R4.64+0xf9], R149 ;  /* 0x0000f99504009986 */ /* 0x0003e8000c101124 */
[----:B------:R1:W-:Y:S04]  /*8190*/  @!P4 STG.E.U8 desc[UR36][R6.64+0xf8], R3 ;  /* 0x0000f8030600c986 */ /* 0x0003e8000c101124 */
[----:B------:R1:W-:Y:S02]  /*81a0*/  @!P0 STG.E.U8 desc[UR36][R6.64+0xf9], R151 ;  /* 0x0000f99706008986 */ /* 0x0003e4000c101124 */
.L_x_293:
[----:B------:R-:W-:Y:S05]  /*81b0*/  BSYNC B0 ;  /* 0x0000000000007941 */ /* 0x000fea0003800000 */
.L_x_35:
[----:B------:R-:W-:Y:S01]  /*81c0*/  ULDC UR4, c[0x0][0xc] ;  /* 0x0000030000047ab9 */ /* 0x000fe20000000800 */
[----:B------:R-:W-:Y:S01]  /*81d0*/  ULDC UR5, c[0x0][0x10] ;  /* 0x0000040000057ab9 */ /* 0x000fe20000000800 */
[----:B-12---:R-:W1:Y:S01]  /*81e0*/  LDC R3, c[0x0][0x14] ;  /* 0x00000500ff037b82 */ /* 0x006e620000000800 */
[----:B------:R-:W-:Y:S01]  /*81f0*/  UIMAD.WIDE.U32 UR4, UR4, UR5, URZ ;  /* 0x00000005040472a5 */ /* 0x000fe2000f8e003f */
[----:B------:R-:W-:Y:S01]  /*8200*/  PRMT R0, RZ, 0x7610, R0 ;  /* 0x00007610ff007816 */ /* 0x000fe20000000000 */
[----:B------:R-:W-:Y:S02]  /*8210*/  IMAD.MOV.U32 R152, RZ, RZ, -0x1 ;  /* 0xffffffffff987424 */ /* 0x000fe400078e00ff */
[----:B------:R-:W-:Y:S02]  /*8220*/  IMAD.MOV.U32 R22, RZ, RZ, -0x1 ;  /* 0xffffffffff167424 */ /* 0x000fe400078e00ff */
[----:B-1----:R-:W-:-:S04]  /*8230*/  IMAD.WIDE.U32 R16, R3, UR4, R16 ;  /* 0x0000000403107c25 */ /* 0x002fc8000f8e0010 */
[----:B------:R-:W-:Y:S01]  /*8240*/  IMAD R3, R3, UR5, RZ ;  /* 0x0000000503037c24 */ /* 0x000fe2000f8e02ff */
[----:B------:R-:W-:Y:S02]  /*8250*/  ULDC.64 UR4, c[0x0][0x650] ;  /* 0x0001940000047ab9 */ /* 0x000fe40000000a00 */
[----:B------:R-:W-:Y:S01]  /*8260*/  ISETP.GE.U32.AND P0, PT, R16, UR4, PT ;  /* 0x0000000410007c0c */ /* 0x000fe2000bf06070 */
[----:B------:R-:W-:-:S05]  /*8270*/  IMAD.IADD R17, R17, 0x1, R3 ;  /* 0x0000000111117824 */ /* 0x000fca00078e0203 */
[----:B------:R-:W-:-:S13]  /*8280*/  ISETP.GE.U32.AND.EX P0, PT, R17, UR5, PT, P0 ;  /* 0x0000000511007c0c */ /* 0x000fda000bf06100 */
[----:B------:R-:W-:Y:S05]  /*8290*/  @P0 BRA `(.L_x_294) ;  /* 0x0000000400640947 */ /* 0x000fea0003800000 */
[----:B------:R-:W1:Y:S01]  /*82a0*/  S2R R12, SR_CTAID.X ;  /* 0x00000000000c7919 */ /* 0x000e620000002500 */
[----:B------:R-:W2:Y:S01]  /*82b0*/  LDC.64 R10, c[0x0][0x628] ;  /* 0x00018a00ff0a7b82 */ /* 0x000ea20000000a00 */
[----:B------:R-:W-:Y:S01]  /*82c0*/  ULDC UR4, c[0x0][0x150] ;  /* 0x0000540000047ab9 */ /* 0x000fe20000000800 */
[----:B------:R-:W-:Y:S01]  /*82d0*/  IMAD.MOV.U32 R8, RZ, RZ, R16 ;  /* 0x000000ffff087224 */ /* 0x000fe200078e0010 */
[----:B------:R-:W4:Y:S01]  /*82e0*/  S2R R24, SR_CTAID.Y ;  /* 0x0000000000187919 */ /* 0x000f220000002600 */
[----:B------:R-:W-:-:S04]  /*82f0*/  IMAD.MOV.U32 R9, RZ, RZ, R17 ;  /* 0x000000ffff097224 */ /* 0x000fc800078e0011 */
[----:B------:R-:W0:Y:S08]  /*8300*/  LDC R21, c[0x0][0x144] ;  /* 0x00005100ff157b82 */ /* 0x000e300000000800 */
[----:B------:R-:W0:Y:S08]  /*8310*/  LDC R0, c[0x0][0x630] ;  /* 0x00018c00ff007b82 */ /* 0x000e300000000800 */
[----:B------:R-:W0:Y:S01]  /*8320*/  LDC.64 R14, c[0x0][0x620] ;  /* 0x00018800ff0e7b82 */ /* 0x000e220000000a00 */
[----:B--2---:R-:W-:-:S04]  /*8330*/  ISETP.NE.U32.AND P0, PT, R10, RZ, PT ;  /* 0x000000ff0a00720c */ /* 0x004fc80003f05070 */
[----:B------:R-:W-:Y:S02]  /*8340*/  ISETP.NE.AND.EX P0, PT, R11, RZ, PT, P0 ;  /* 0x000000ff0b00720c */ /* 0x000fe40003f05300 */
[----:B-1----:R-:W-:-:S05]  /*8350*/  I2FP.F32.U32 R3, R12 ;  /* 0x0000000c00037245 */ /* 0x002fca0000201000 */
[----:B------:R-:W-:-:S04]  /*8360*/  FMUL R3, R3, UR4 ;  /* 0x0000000403037c20 */ /* 0x000fc80008400000 */
[----:B------:R1:W2:Y:S02]  /*8370*/  F2I.U32.TRUNC.NTZ R20, R3 ;  /* 0x0000000300147305 */ /* 0x0002a4000020f000 */
[----:B----4-:R-:W-:Y:S05]  /*8380*/  @!P0 BRA `(.L_x_295) ;  /* 0x0000000000288947 */ /* 0x010fea0003800000 */
[----:B-1----:R-:W1:Y:S02]  /*8390*/  LDC R3, c[0x0][0x634] ;  /* 0x00018d00ff037b82 */ /* 0x002e640000000800 */
[----:B-1----:R-:W-:-:S05]  /*83a0*/  IADD3 R3, P0, R16, R3, RZ ;  /* 0x0000000310037210 */ /* 0x002fca0007f1e0ff */
[----:B------:R-:W-:-:S04]  /*83b0*/  IMAD.X R13, RZ, RZ, R17, P0 ;  /* 0x000000ffff0d7224 */ /* 0x000fc800000e0611 */
[----:B0-----:R-:W-:-:S04]  /*83c0*/  IMAD.WIDE.U32 R4, R13, R10, RZ ;  /* 0x0000000a0d047225 */ /* 0x001fc800078e00ff */
[----:B---3--:R-:W-:-:S04]  /*83d0*/  IMAD.WIDE.U32 R6, P0, R3, R11, R4 ;  /* 0x0000000b03067225 */ /* 0x008fc80007800004 */
[----:B------:R-:W-:-:S04]  /*83e0*/  IMAD.WIDE.U32 R4, R3, R10, RZ ;  /* 0x0000000a03047225 */ /* 0x000fc800078e00ff */
[----:B------:R-:W-:Y:S01]  /*83f0*/  IMAD.X R9, RZ, RZ, RZ, P0 ;  /* 0x000000ffff097224 */ /* 0x000fe200000e06ff */
[----:B------:R-:W-:Y:S01]  /*8400*/  IADD3 RZ, P0, R5, R6, RZ ;  /* 0x0000000605ff7210 */ /* 0x000fe20007f1e0ff */
[----:B------:R-:W-:-:S04]  /*8410*/  IMAD.MOV.U32 R8, RZ, RZ, R7 ;  /* 0x000000ffff087224 */ /* 0x000fc800078e0007 */
[----:B------:R-:W-:-:S08]  /*8420*/  IMAD.WIDE.U32.X R8, R13, R11, R8, P0 ;  /* 0x0000000b0d087225 */ /* 0x000fd000000e0408 */
.L_x_295:
[----:B------:R-:W4:Y:S01]  /*8430*/  LDC.64 R30, c[0x0][0x640] ;  /* 0x00019000ff1e7b82 */ /* 0x000f220000000a00 */
[-CC-:B0-----:R-:W-:Y:S01]  /*8440*/  SHF.R.U64 R22, R8, R0.reuse, R9.reuse ;  /* 0x0000000008167219 */ /* 0x181fe20000001209 */
[----:B--2---:R-:W-:Y:S01]  /*8450*/  IMAD.MOV R20, RZ, RZ, -R20 ;  /* 0x000000ffff147224 */ /* 0x004fe200078e0a14 */
[----:B------:R-:W-:Y:S01]  /*8460*/  SHF.R.U32.HI R0, RZ, R0, R9 ;  /* 0x00000000ff007219 */ /* 0x000fe20000011609 */
[----:B------:R-:W-:Y:S01]  /*8470*/  ULDC UR4, c[0x0][0x154] ;  /* 0x0000550000047ab9 */ /* 0x000fe20000000800 */
[----:B-1----:R-:W-:Y:S01]  /*8480*/  IADD3 R3, P0, RZ, -R22, RZ ;  /* 0x80000016ff037210 */ /* 0x002fe20007f1e0ff */
[----:B------:R-:W-:Y:S02]  /*8490*/  IMAD R26, R21, R20, R12 ;  /* 0x00000014151a7224 */ /* 0x000fe400078e020c */
[----:B---3--:R-:W0:Y:S01]  /*84a0*/  LDC R6, c[0x0][0x618] ;  /* 0x00018600ff067b82 */ /* 0x008e220000000800 */
[----:B------:R-:W-:Y:S02]  /*84b0*/  IMAD.MOV.U32 R7, RZ, RZ, 0x1 ;  /* 0x00000001ff077424 */ /* 0x000fe400078e00ff */
[----:B------:R-:W-:-:S04]  /*84c0*/  IMAD.X R5, RZ, RZ, ~R0, P0 ;  /* 0x000000ffff057224 */ /* 0x000fc800000e0e00 */
[-C--:B------:R-:W-:Y:S01]  /*84d0*/  IMAD R0, R5, R14.reuse, RZ ;  /* 0x0000000e05007224 */ /* 0x080fe200078e02ff */
[----:B------:R-:W1:Y:S01]  /*84e0*/  LDC R8, c[0x0][0x608] ;  /* 0x00018200ff087b82 */ /* 0x000e620000000800 */
[----:B------:R-:W-:-:S04]  /*84f0*/  IMAD.WIDE.U32 R4, R3, R14, R16 ;  /* 0x0000000e03047225 */ /* 0x000fc800078e0010 */
[----:B------:R-:W-:Y:S01]  /*8500*/  IMAD R3, R3, R15, R0 ;  /* 0x0000000f03037224 */ /* 0x000fe200078e0200 */
[----:B------:R-:W-:Y:S02]  /*8510*/  I2FP.F32.U32 R0, R24 ;  /* 0x0000001800007245 */ /* 0x000fe40000201000 */
[----:B------:R-:W2:Y:S01]  /*8520*/  LDC R28, c[0x0][0x658] ;  /* 0x00019600ff1c7b82 */ /* 0x000ea20000000800 */
[----:B------:R-:W-:Y:S01]  /*8530*/  IMAD.IADD R3, R5, 0x1, R3 ;  /* 0x0000000105037824 */ /* 0x000fe200078e0203 */
[----:B----4-:R-:W-:Y:S01]  /*8540*/  ISETP.NE.U32.AND P0, PT, R30, RZ, PT ;  /* 0x000000ff1e00720c */ /* 0x010fe20003f05070 */
[----:B------:R-:W-:Y:S01]  /*8550*/  FMUL R0, R0, UR4 ;  /* 0x0000000400007c20 */ /* 0x000fe20008400000 */
[----:B------:R-:W-:Y:S02]  /*8560*/  IMAD.MOV.U32 R5, RZ, RZ, -0x1 ;  /* 0xffffffffff057424 */ /* 0x000fe400078e00ff */
[----:B------:R-:W-:Y:S01]  /*8570*/  ISETP.NE.AND.EX P0, PT, R31, RZ, PT, P0 ;  /* 0x000000ff1f00720c */ /* 0x000fe20003f05300 */
[----:B------:R3:W4:Y:S01]  /*8580*/  F2I.U32.TRUNC.NTZ R13, R0 ;  /* 0x00000000000d7305 */ /* 0x000722000020f000 */
[----:B------:R-:W3:Y:S01]  /*8590*/  LDC R15, c[0x0][0x148] ;  /* 0x00005200ff0f7b82 */ /* 0x000ee20000000800 */
[----:B0-----:R-:W-:-:S02]  /*85a0*/  SHF.R.U64 R12, R4, R6, R3 ;  /* 0x00000006040c7219 */ /* 0x001fc40000001203 */
[----:B------:R-:W-:-:S05]  /*85b0*/  SHF.R.U32.HI R3, RZ, R6, R3 ;  /* 0x00000006ff037219 */ /* 0x000fca0000011603 */
[----:B------:R-:W0:Y:S01]  /*85c0*/  LDC R20, c[0x0][0x600] ;  /* 0x00018000ff147b82 */ /* 0x000e220000000800 */
[-CC-:B-1----:R-:W-:Y:S02]  /*85d0*/  SHF.R.U64 R10, R12, R8.reuse, R3.reuse ;  /* 0x000000080c0a7219 */ /* 0x182fe40000001203 */
[----:B------:R-:W-:-:S05]  /*85e0*/  SHF.R.U32.HI R3, RZ, R8, R3 ;  /* 0x00000008ff037219 */ /* 0x000fca0000011603 */
[----:B------:R-:W1:Y:S01]  /*85f0*/  LDC R21, c[0x0][0x648] ;  /* 0x00019200ff157b82 */ /* 0x000e620000000800 */
[-C--:B--2---:R-:W-:Y:S02]  /*8600*/  SHF.L.U32 R4, R5, R28.reuse, RZ ;  /* 0x0000001c05047219 */ /* 0x084fe400000006ff */
[-CC-:B------:R-:W-:Y:S02]  /*8610*/  SHF.R.U64 R14, R10, R28.reuse, R3.reuse ;  /* 0x0000001c0a0e7219 */ /* 0x180fe40000001203 */
[----:B------:R-:W-:Y:S02]  /*8620*/  SHF.R.U32.HI R5, RZ, R28, R3 ;  /* 0x0000001cff057219 */ /* 0x000fe40000011603 */
[----:B------:R-:W-:Y:S01]  /*8630*/  LOP3.LUT R153, RZ, R4, RZ, 0x33, !PT ;  /* 0x00000004ff997212 */ /* 0x000fe200078e33ff */
[----:B------:R-:W2:Y:S01]  /*8640*/  LDC R25, c[0x0][0x638] ;  /* 0x00018e00ff197b82 */ /* 0x000ea20000000800 */
[----:B------:R-:W-:Y:S01]  /*8650*/  SHF.L.U32 R28, R7, R28, RZ ;  /* 0x0000001c071c7219 */ /* 0x000fe200000006ff */
[----:B------:R-:W-:-:S06]  /*8660*/  IMAD.MOV.U32 R4, RZ, RZ, R14 ;  /* 0x000000ffff047224 */ /* 0x000fcc00078e000e */
[----:B------:R-:W0:Y:S01]  /*8670*/  LDC R27, c[0x0][0x610] ;  /* 0x00018400ff1b7b82 */ /* 0x000e220000000800 */
[----:B----4-:R-:W-:Y:S05]  /*8680*/  @!P0 BRA `(.L_x_296) ;  /* 0x0000000000288947 */ /* 0x010fea0003800000 */
        /* <DEDUP_REMOVED lines=10> */
.L_x_296:
[----:B------:R-:W-:Y:S01]  /*8730*/  ISETP.NE.AND P0, PT, R2, 0x1, PT ;  /* 0x000000010200780c */ /* 0x000fe20003f05270 */
[----:B------:R-:W-:Y:S01]  /*8740*/  IMAD.MOV R13, RZ, RZ, -R13 ;  /* 0x000000ffff0d7224 */ /* 0x000fe200078e0a0d */
[----:B-1-3--:R-:W-:Y:S01]  /*8750*/  SHF.R.U64 R0, R4, R21, R5 ;  /* 0x0000001504007219 */ /* 0x00afe20000001205 */
[----:B0-----:R-:W-:Y:S01]  /*8760*/  VIADD R5, R20, 0xffffffff ;  /* 0xffffffff14057836 */ /* 0x001fe20000000000 */
[----:B------:R-:W-:-:S03]  /*8770*/  LOP3.LUT R153, R10, R153, RZ, 0xc0, !PT ;  /* 0x000000990a997212 */ /* 0x000fc600078ec0ff */
[----:B------:R-:W-:Y:S01]  /*8780*/  IMAD.MOV R3, RZ, RZ, -R0 ;  /* 0x000000ffff037224 */ /* 0x000fe200078e0a00 */
[----:B------:R-:W-:Y:S01]  /*8790*/  LOP3.LUT R5, R12, R5, RZ, 0xc0, !PT ;  /* 0x000000050c057212 */ /* 0x000fe200078ec0ff */
[----:B------:R-:W-:Y:S02]  /*87a0*/  IMAD R153, R28, R0, R153 ;  /* 0x000000001c997224 */ /* 0x000fe400078e0299 */
[----:B--2---:R-:W-:Y:S02]  /*87b0*/  IMAD R0, R3, R25, R14 ;  /* 0x0000001903007224 */ /* 0x004fe400078e020e */
[----:B------:R-:W-:Y:S02]  /*87c0*/  @P0 IMAD R26, R15, R13, R24 ;  /* 0x0000000d0f1a0224 */ /* 0x000fe400078e0218 */
[----:B------:R-:W-:Y:S02]  /*87d0*/  IMAD R4, R0, R20, R5 ;  /* 0x0000001400047224 */ /* 0x000fe400078e0205 */
[----:B------:R-:W-:-:S02]  /*87e0*/  IMAD R153, R153, R27, R26 ;  /* 0x0000001b99997224 */ /* 0x000fc400078e021a */
[----:B------:R-:W-:-:S03]  /*87f0*/  IMAD.MOV.U32 R3, RZ, RZ, 0x1 ;  /* 0x00000001ff037424 */ /* 0x000fc600078e00ff */
[----:B------:R-:W-:Y:S02]  /*8800*/  SEL R152, R4, R153, !P0 ;  /* 0x0000009904987207 */ /* 0x000fe40004000000 */
[----:B------:R-:W-:Y:S02]  /*8810*/  PRMT R0, R3, 0x7610, R0 ;  /* 0x0000761003007816 */ /* 0x000fe40000000000 */
[----:B------:R-:W-:-:S07]  /*8820*/  SEL R153, R153, R4, !P0 ;  /* 0x0000000499997207 */ /* 0x000fce0004000000 */
.L_x_294:
[----:B------:R-:W-:-:S13]  /*8830*/  LOP3.LUT P0, RZ, R0, 0xff, RZ, 0xc0, !PT ;  /* 0x000000ff00ff7812 */ /* 0x000fda000780c0ff */
[----:B------:R-:W-:Y:S05]  /*8840*/  @P0 BRA `(.L_x_297) ;  /* 0xffffff8800c80947 */ /* 0x000fea000383ffff */
[----:B------:R-:W-:Y:S05]  /*8850*/  EXIT ;  /* 0x000000000000794d */ /* 0x000fea0003800000 */
.L_x_8:
[----:B0-----:R-:W-:Y:S01]  /*8860*/  ULDC.64 UR4, c[0x0][0x650] ;  /* 0x0001940000047ab9 */ /* 0x001fe20000000a00 */
        /* <DEDUP_REMOVED lines=25> */
.L_x_299:
[----:B------:R-:W0:Y:S01]  /*8a00*/  LDC.64 R26, c[0x0][0x640] ;  /* 0x00019000ff1a7b82 */ /* 0x000e220000000a00 */
[-CC-:B------:R-:W-:Y:S01]  /*8a10*/  SHF.R.U64 R21, R12, R8.reuse, R13.reuse ;  /* 0x000000080c157219 */ /* 0x180fe2000000120d */
[----:B------:R-:W-:Y:S01]  /*8a20*/  IMAD.MOV.U32 R30, RZ, RZ, 0x1 ;  /* 0x00000001ff1e7424 */ /* 0x000fe200078e00ff */
[----:B------:R-:W-:Y:S02]  /*8a30*/  SHF.R.U32.HI R6, RZ, R8, R13 ;  /* 0x00000008ff067219 */ /* 0x000fe4000001160d */
[----:B------:R-:W-:-:S03]  /*8a40*/  IADD3 R11, P0, RZ, -R21, RZ ;  /* 0x80000015ff0b7210 */ /* 0x000fc60007f1e0ff */
[----:B------:R-:W1:Y:S02]  /*8a50*/  LDC R10, c[0x0][0x618] ;  /* 0x00018600ff0a7b82 */ /* 0x000e640000000800 */
[----:B------:R-:W-:-:S04]  /*8a60*/  IMAD.X R7, RZ, RZ, ~R6, P0 ;  /* 0x000000ffff077224 */ /* 0x000fc800000e0e06 */
[-C--:B------:R-:W-:Y:S02]  /*8a70*/  IMAD R8, R7, R22.reuse, RZ ;  /* 0x0000001607087224 */ /* 0x080fe400078e02ff */
[----:B------:R-:W2:Y:S01]  /*8a80*/  LDC R12, c[0x0][0x608] ;  /* 0x00018200ff0c7b82 */ /* 0x000ea20000000800 */
[----:B------:R-:W-:-:S04]  /*8a90*/  IMAD.WIDE.U32 R6, R11, R22, R16 ;  /* 0x000000160b067225 */ /* 0x000fc800078e0010 */
[----:B------:R-:W-:-:S03]  /*8aa0*/  IMAD R11, R11, R23, R8 ;  /* 0x000000170b0b7224 */ /* 0x000fc600078e0208 */
[----:B------:R-:W3:Y:S01]  /*8ab0*/  LDC R25, c[0x0][0x658] ;  /* 0x00019600ff197b82 */ /* 0x000ee20000000800 */
[----:B------:R-:W-:Y:S01]  /*8ac0*/  IMAD.IADD R7, R7, 0x1, R11 ;  /* 0x0000000107077824 */ /* 0x000fe200078e020b */
[----:B0-----:R-:W-:-:S04]  /*8ad0*/  ISETP.NE.U32.AND P0, PT, R26, RZ, PT ;  /* 0x000000ff1a00720c */ /* 0x001fc80003f05070 */
[----:B------:R-:W-:Y:S02]  /*8ae0*/  ISETP.NE.AND.EX P0, PT, R27, RZ, PT, P0 ;  /* 0x000000ff1b00720c */ /* 0x000fe40003f05300 */
[----:B------:R-:W0:Y:S01]  /*8af0*/  LDC R22, c[0x0][0x600] ;  /* 0x00018000ff167b82 */ /* 0x000e220000000800 */
[-CC-:B-1----:R-:W-:Y:S02]  /*8b00*/  SHF.R.U64 R8, R6, R10.reuse, R7.reuse ;  /* 0x0000000a06087219 */ /* 0x182fe40000001207 */
[----:B------:R-:W-:Y:S01]  /*8b10*/  SHF.R.U32.HI R7, RZ, R10, R7 ;  /* 0x0000000aff077219 */ /* 0x000fe20000011607 */
[----:B------:R-:W-:-:S04]  /*8b20*/  IMAD.MOV.U32 R10, RZ, RZ, -0x1 ;  /* 0xffffffffff0a7424 */ /* 0x000fc800078e00ff */
        /* <DEDUP_REMOVED lines=21> */
.L_x_300:
[----:B------:R-:W-:Y:S01]  /*8c80*/  ISETP.NE.AND P0, PT, R2, 0x1, PT ;  /* 0x000000010200780c */ /* 0x000fe20003f05270 */
[----:B0-----:R-:W-:Y:S01]  /*8c90*/  VIADD R11, R22, 0xffffffff ;  /* 0xffffffff160b7836 */ /* 0x001fe20000000000 */
[----:B-1----:R-:W-:Y:S02]  /*8ca0*/  SHF.R.U64 R6, R6, R24, R7 ;  /* 0x0000001806067219 */ /* 0x002fe40000001207 */
[----:B------:R-:W-:Y:S02]  /*8cb0*/  SHF.L.U32 R30, R30, R25, RZ ;  /* 0x000000191e1e7219 */ /* 0x000fe400000006ff */
[----:B------:R-:W-:Y:S01]  /*8cc0*/  LOP3.LUT R5, R23, R32, RZ, 0xc0, !PT ;  /* 0x0000002017057212 */ /* 0x000fe200078ec0ff */
[----:B------:R-:W-:-:S04]  /*8cd0*/  IMAD.MOV R7, RZ, RZ, -R6 ;  /* 0x000000ffff077224 */ /* 0x000fc800078e0a06 */
[----:B------:R-:W-:Y:S01]  /*8ce0*/  IMAD R6, R30, R6, R5 ;  /* 0x000000061e067224 */ /* 0x000fe200078e0205 */
[----:B------:R-:W-:Y:S01]  /*8cf0*/  LOP3.LUT R5, R8, R11, RZ, 0xc0, !PT ;  /* 0x0000000b08057212 */ /* 0x000fe200078ec0ff */
[----:B------:R-:W-:Y:S02]  /*8d00*/  @P0 IMAD R3, R9, R14, R4 ;  /* 0x0000000e09030224 */ /* 0x000fe400078e0204 */
[----:B--2---:R-:W-:Y:S02]  /*8d10*/  IMAD R4, R7, R28, R20 ;  /* 0x0000001c07047224 */ /* 0x004fe400078e0214 */
[----:B---3--:R-:W-:Y:S02]  /*8d20*/  IMAD R3, R6, R29, R3 ;  /* 0x0000001d06037224 */ /* 0x008fe400078e0203 */
[----:B------:R-:W-:Y:S02]  /*8d30*/  IMAD R4, R4, R22, R5 ;  /* 0x0000001604047224 */ /* 0x000fe400078e0205 */
[----:B------:R-:W-:-:S02]  /*8d40*/  IMAD.MOV.U32 R8, RZ, RZ, 0x1 ;  /* 0x00000001ff087424 */ /* 0x000fc400078e00ff */
[----:B------:R-:W-:Y:S01]  /*8d50*/  IMAD.MOV.U32 R6, RZ, RZ, R21 ;  /* 0x000000ffff067224 */ /* 0x000fe200078e0015 */
[----:B------:R-:W-:Y:S02]  /*8d60*/  SEL R7, R4, R3, !P0 ;  /* 0x0000000304077207 */ /* 0x000fe40004000000 */
[----:B------:R-:W-:-:S07]  /*8d70*/  SEL R20, R3, R4, !P0 ;  /* 0x0000000403147207 */ /* 0x000fce0004000000 */
.L_x_298:
[----:B------:R-:W-:-:S08]  /*8d80*/  NOP ;  /* 0x0000000000007918 */ /* 0x000fd00000000000 */
[----:B------:R-:W0:-:S00]  /*8d90*/  USETMAXREG.DEALLOC.CTAPOOL 0x28 ;  /* 0x00000028000079c8 */ /* 0x000e0000080e0500 */
[----:B0-----:R-:W-:-:S13]  /*8da0*/  ISETP.NE.AND P0, PT, R0, RZ, PT ;  /* 0x000000ff0000720c */ /* 0x001fda0003f05270 */
[----:B------:R-:W-:Y:S05]  /*8db0*/  @P0 EXIT ;  /* 0x000000000000094d */ /* 0x000fea0003800000 */
[----:B------:R-:W-:Y:S01]  /*8dc0*/  LOP3.LUT P0, RZ, R8, 0xff, RZ, 0xc0, !PT ;  /* 0x000000ff08ff7812 */ /* 0x000fe2000780c0ff */
[----:B------:R-:W-:Y:S02]  /*8dd0*/  IMAD.MOV.U32 R0, RZ, RZ, 0x1 ;  /* 0x00000001ff007424 */ /* 0x000fe400078e00ff */
[----:B------:R-:W-:-:S10]  /*8de0*/  IMAD.MOV.U32 R3, RZ, RZ, RZ ;  /* 0x000000ffff037224 */ /* 0x000fd400078e00ff */
[----:B------:R-:W-:Y:S05]  /*8df0*/  @!P0 BRA `(.L_x_301) ;  /* 0x0000000c00448947 */ /* 0x000fea0003800000 */
[----:B------:R-:W0:Y:S01]  /*8e00*/  LDC R0, c[0x0][0x28c] ;  /* 0x0000a300ff007b82 */ /* 0x000e220000000800 */
[----:B------:R-:W-:Y:S01]  /*8e10*/  ULDC UR5, c[0x0][0x658] ;  /* 0x0001960000057ab9 */ /* 0x000fe20000000800 */
[----:B------:R-:W-:Y:S01]  /*8e20*/  UMOV UR7, 0xffffffff ;  /* 0xffffffff00077882 */ /* 0x000fe20000000000 */
[----:B------:R-:W-:Y:S01]  /*8e30*/  ULDC UR6, c[0x0][0xc] ;  /* 0x0000030000067ab9 */ /* 0x000fe20000000800 */
[----:B------:R-:W-:Y:S01]  /*8e40*/  USHF.L.U32 UR8, UR7, UR5, URZ ;  /* 0x0000000507087299 */ /* 0x000fe2000800063f */
[----:B------:R-:W-:Y:S01]  /*8e50*/  BSSY B0, `(.L_x_301) ;  /* 0x00000cb000007945 */ /* 0x000fe20003800000 */
[----:B------:R-:W-:Y:S01]  /*8e60*/  UMOV UR9, 0x1 ;  /* 0x0000000100097882 */ /* 0x000fe20000000000 */
[----:B------:R-:W-:Y:S01]  /*8e70*/  ULDC UR7, c[0x0][0x10] ;  /* 0x0000040000077ab9 */ /* 0x000fe20000000800 */
[----:B------:R-:W1:Y:S01]  /*8e80*/  S2UR UR10, SR_CgaCtaId ;  /* 0x00000000000a79c3 */ /* 0x000e620000008800 */
[----:B------:R-:W-:Y:S01]  /*8e90*/  UIMAD.WIDE.U32 UR6, UR6, UR7, URZ ;  /* 0x00000007060672a5 */ /* 0x000fe2000f8e003f */
[----:B------:R-:W-:Y:S01]  /*8ea0*/  IMAD.MOV.U32 R11, RZ, RZ, 0x1 ;  /* 0x00000001ff0b7424 */ /* 0x000fe200078e00ff */
[----:B------:R-:W-:Y:S01]  /*8eb0*/  USHF.L.U32 UR17, UR9, UR5, URZ ;  /* 0x0000000509117299 */ /* 0x000fe2000800063f */
[----:B------:R-:W-:Y:S01]  /*8ec0*/  LOP3.LUT R8, R19, 0x2, RZ, 0xfc, !PT ;  /* 0x0000000213087812 */ /* 0x000fe200078efcff */
[----:B------:R-:W-:Y:S01]  /*8ed0*/  ULDC UR4, c[0x0][0x600] ;  /* 0x0001800000047ab9 */ /* 0x000fe20000000800 */
[----:B------:R-:W-:Y:S01]  /*8ee0*/  ULDC UR5, c[0x0][0x14] ;  /* 0x0000050000057ab9 */ /* 0x000fe20000000800 */
[----:B------:R-:W-:-:S02]  /*8ef0*/  UIADD3 UR4, UR4, -0x1, URZ ;  /* 0xffffffff04047890 */ /* 0x000fc4000fffe03f */
[----:B------:R-:W-:Y:S02]  /*8f00*/  UIMAD.WIDE.U32 UR22, UR6, UR5, URZ ;  /* 0x00000005061672a5 */ /* 0x000fe4000f8e003f */
[----:B------:R-:W-:Y:S02]  /*8f10*/  UIMAD UR13, UR7, UR5, URZ ;  /* 0x00000005070d72a4 */ /* 0x000fe4000f8e023f */
[----:B------:R-:W-:Y:S02]  /*8f20*/  ULOP3.LUT UR16, URZ, UR8, URZ, 0x33, !UPT ;  /* 0x000000083f107292 */ /* 0x000fe4000f8e333f */
[----:B------:R-:W-:Y:S01]  /*8f30*/  UIADD3 UR13, UR23, UR13, URZ ;  /* 0x0000000d170d7290 */ /* 0x000fe2000fffe03f */
[----:B0-----:R-:W-:Y:S01]  /*8f40*/  VIADD R0, R0, 0x1f ;  /* 0x0000001f00007836 */ /* 0x001fe20000000000 */
[----:B------:R-:W-:-:S04]  /*8f50*/  ULDC.64 UR24, c[0x0][0x198] ;  /* 0x0000660000187ab9 */ /* 0x000fc80000000a00 */
[----:B------:R-:W-:Y:S01]  /*8f60*/  SHF.R.S32.HI R3, RZ, 0x1f, R0 ;  /* 0x0000001fff037819 */ /* 0x000fe20000011400 */
[----:B-1----:R-:W-:-:S03]  /*8f70*/  IMAD.U32 R9, RZ, RZ, UR10 ;  /* 0x0000000aff097e24 */ /* 0x002fc6000f8e00ff */
[----:B------:R-:W-:Y:S01]  /*8f80*/  LEA.HI R3, R3, R0, RZ, 0x5 ;  /* 0x0000000003037211 */ /* 0x000fe200078f28ff */
[----:B------:R-:W-:-:S03]  /*8f90*/  IMAD.MOV.U32 R0, RZ, RZ, 0x1 ;  /* 0x00000001ff007424 */ /* 0x000fc600078e00ff */
[----:B------:R-:W-:Y:S01]  /*8fa0*/  SHF.R.S32.HI R10, RZ, 0x5, R3 ;  /* 0x00000005ff0a7819 */ /* 0x000fe20000011403 */
[----:B------:R-:W-:Y:S01]  /*8fb0*/  IMAD.MOV.U32 R3, RZ, RZ, RZ ;  /* 0x000000ffff037224 */ /* 0x000fe200078e00ff */
[----:B------:R-:W-:-:S03]  /*8fc0*/  LEA R12, R9, 0x200, 0xb ;  /* 0x00000200090c7811 */ /* 0x000fc600078e58ff */
[----:B------:R-:W-:-:S07]  /*8fd0*/  VIADD R13, R10, 0x1 ;  /* 0x000000010a0d7836 */ /* 0x000fce0000000000 */
.L_x_312:
[----:B------:R-:W-:-:S03]  /*8fe0*/  UMOV UR5, 0xffffffff ;  /* 0xffffffff00057882 */ /* 0x000fc60000000000 */
[----:B------:R-:W-:Y:S05]  /*8ff0*/  BRA.DIV UR5, `(.L_x_302) ;  /* 0x0000001605a47947 */ /* 0x000fea000b800000 */
[----:B------:R-:W-:-:S13]  /*9000*/  ELECT P6, URZ, PT ;  /* 0x00000000003f782f */ /* 0x000fda00038c0000 */
.L_x_337:
[----:B------:R-:W0:Y:S01]  /*9010*/  LDC R4, c[0x0][0x28c] ;  /* 0x0000a300ff047b82 */ /* 0x000e220000000800 */
[----:B------:R-:W-:Y:S01]  /*9020*/  BSSY B1, `(.L_x_303) ;  /* 0x000003a000017945 */ /* 0x000fe20003800000 */
[----:B0-----:R-:W-:-:S13]  /*9030*/  ISETP.LT.OR P6, PT, R4, 0x1, !P6 ;  /* 0x000000010400780c */ /* 0x001fda00077c1670 */
[----:B------:R-:W-:Y:S05]  /*9040*/  @P6 BRA `(.L_x_304) ;  /* 0x0000000000dc6947 */ /* 0x000fea0003800000 */
[----:B------:R-:W-:Y:S02]  /*9050*/  IMAD R20, R20, 0x2, R9 ;  /* 0x0000000214147824 */ /* 0x000fe400078e0209 */
[----:B------:R-:W-:Y:S02]  /*9060*/  IMAD.SHL.U32 R21, R7, 0x100, RZ ;  /* 0x0000010007157824 */ /* 0x000fe400078e00ff */
[----:B------:R-:W-:Y:S02]  /*9070*/  IMAD.MOV.U32 R24, RZ, RZ, RZ ;  /* 0x000000ffff187224 */ /* 0x000fe400078e00ff */
[----:B------:R-:W-:Y:S02]  /*9080*/  IMAD.MOV.U32 R4, RZ, RZ, R13 ;  /* 0x000000ffff047224 */ /* 0x000fe400078e000d */
[----:B------:R-:W-:Y:S02]  /*9090*/  IMAD.MOV.U32 R5, RZ, RZ, R0 ;  /* 0x000000ffff057224 */ /* 0x000fe400078e0000 */
[----:B------:R-:W-:-:S02]  /*90a0*/  IMAD.MOV.U32 R7, RZ, RZ, R3 ;  /* 0x000000ffff077224 */ /* 0x000fc400078e0003 */
[----:B------:R-:W-:-:S07]  /*90b0*/  IMAD.SHL.U32 R20, R20, 0x40, RZ ;  /* 0x0000004014147824 */ /* 0x000fce00078e00ff */
.L_x_307:
[----:B------:R-:W0:Y:S01]  /*90c0*/  S2UR UR5, SR_CgaCtaId ;  /* 0x00000000000579c3 */ /* 0x000e220000008800 */
[----:B------:R-:W-:Y:S02]  /*90d0*/  MOV R14, 0x400 ;  /* 0x00000400000e7802 */ /* 0x000fe40000000f00 */
[----:B------:R-:W-:-:S13]  /*90e0*/  LOP3.LUT P1, RZ, R18, 0x7f, RZ, 0xc0, !PT ;  /* 0x0000007f12ff7812 */ /* 0x000fda000782c0ff */
[----:B------:R-:W1:Y:S01]  /*90f0*/  @!P1 LDC R15, c[0x0][0x500] ;  /* 0x00014000ff0f9b82 */ /* 0x000e620000000800 */
[----:B0-----:R-:W-:-:S05]  /*9100*/  IMAD.U32 R9, RZ, RZ, UR5 ;  /* 0x00000005ff097e24 */ /* 0x001fca000f8e00ff */
[----:B------:R-:W-:Y:S02]  /*9110*/  LEA R22, R9, R14, 0x18 ;  /* 0x0000000e09167211 */ /* 0x000fe400078ec0ff */
[----:B------:R-:W-:-:S03]  /*9120*/  SHF.L.U32 R14, R5, 0x1f, RZ ;  /* 0x0000001f050e7819 */ /* 0x000fc600000006ff */
[----:B------:R-:W-:-:S04]  /*9130*/  IMAD R23, R7, 0x8, R22 ;  /* 0x0000000807177824 */ /* 0x000fc800078e0216 */
[----:B------:R-:W0:Y:S02]  /*9140*/  SYNCS.PHASECHK.TRANS64.TRYWAIT P0, [R23+URZ+0x90], R14 ;  /* 0x0000900e170075a7 */ /* 0x000e24000800017f */
[----:B01----:R-:W-:Y:S05]  /*9150*/  @!P0 BRA `(.L_x_305) ;  /* 0x00000014006c8947 */ /* 0x003fea0003800000 */
.L_x_338:
[----:B0-----:R-:W-:Y:S01]  /*9160*/  PRMT R14, R8, 0x9910, RZ ;  /* 0x00009910080e7816 */ /* 0x001fe200000000ff */
[----:B------:R0:W-:Y:S03]  /*9170*/  @!P1 SYNCS.ARRIVE.TRANS64 RZ, [R23+URZ], R15 ;  /* 0x0000000f17ff99a7 */ /* 0x0001e6000800003f */
[----:B------:R-:W-:-:S13]  /*9180*/  ISETP.NE.AND P0, PT, R14, 0x2, PT ;  /* 0x000000020e00780c */ /* 0x000fda0003f05270 */
[----:B0-----:R-:W-:Y:S05]  /*9190*/  @P0 BRA `(.L_x_306) ;  /* 0x0000000000040947 */ /* 0x001fea0003800000 */
[----:B------:R-:W-:Y:S01]  /*91a0*/  BPT.TRAP 0x1 ;  /* 0x000000040000795c */ /* 0x000fe20000300000 */
.L_x_306:
[C---:B------:R-:W-:Y:S01]  /*91b0*/  IMAD R14, R7.reuse, 0x1000, R12 ;  /* 0x00001000070e7824 */ /* 0x040fe200078e020c */
[----:B------:R-:W-:Y:S01]  /*91c0*/  R2UR UR8, R22 ;  /* 0x00000000160872ca */ /* 0x000fe200000e0000 */
[----:B------:R-:W-:Y:S01]  /*91d0*/  IMAD R22, R7, 0x2000, R22 ;  /* 0x0000200007167824 */ /* 0x000fe200078e0216 */
[----:B------:R-:W-:Y:S01]  /*91e0*/  R2UR UR18, R20 ;  /* 0x00000000141272ca */ /* 0x000fe200000e0000 */
[----:B------:R-:W-:Y:S01]  /*91f0*/  VIADD R4, R4, 0xffffffff ;  /* 0xffffffff04047836 */ /* 0x000fe20000000000 */
[----:B------:R-:W-:Y:S01]  /*9200*/  R2UR UR5, R14 ;  /* 0x000000000e0572ca */ /* 0x000fe200000e0000 */
[----:B------:R-:W-:Y:S01]  /*9210*/  UIADD3 UR6, UP0, UR24, 0xf0, URZ ;  /* 0x000000f018067890 */ /* 0x000fe2000ff1e03f */
[----:B------:R-:W-:Y:S01]  /*9220*/  R2UR UR11, R22 ;  /* 0x00000000160b72ca */ /* 0x000fe200000e0000 */
[----:B------:R-:W-:Y:S01]  /*9230*/  UIADD3 UR26, UP1, UR24, 0x1f0, URZ ;  /* 0x000001f0181a7890 */ /* 0x000fe2000ff3e03f */
[----:B------:R-:W-:Y:S01]  /*9240*/  R2UR UR9, R23 ;  /* 0x00000000170972ca */ /* 0x000fe200000e0000 */
[----:B------:R-:W-:Y:S01]  /*9250*/  UIADD3.X UR7, URZ, UR25, URZ, UP0, !UPT ;  /* 0x000000193f077290 */ /* 0x000fe200087fe43f */
[----:B------:R-:W-:Y:S01]  /*9260*/  R2UR UR10, R24 ;  /* 0x00000000180a72ca */ /* 0x000fe200000e0000 */
[----:B------:R-:W-:Y:S01]  /*9270*/  VIADD R7, R7, 0x1 ;  /* 0x0000000107077836 */ /* 0x000fe20000000000 */
[----:B------:R-:W-:Y:S01]  /*9280*/  R2UR UR12, R6 ;  /* 0x00000000060c72ca */ /* 0x000fe200000e0000 */
[----:B------:R-:W-:Y:S01]  /*9290*/  UIADD3.X UR27, URZ, UR25, URZ, UP1, !UPT ;  /* 0x000000193f1b7290 */ /* 0x000fe20008ffe43f */
[----:B------:R-:W-:Y:S01]  /*92a0*/  R2UR UR19, R21 ;  /* 0x00000000151372ca */ /* 0x000fe200000e0000 */
[----:B------:R-:W-:Y:S01]  /*92b0*/  UMOV UR20, 0x30000 ;  /* 0x0003000000147882 */ /* 0x000fe20000000000 */
[----:B------:R-:W-:Y:S01]  /*92c0*/  ISETP.GT.AND P1, PT, R4, 0x1, PT ;  /* 0x000000010400780c */ /* 0x000fe20003f24270 */
[----:B------:R-:W-:Y:S01]  /*92d0*/  UIADD3 UR8, UR8, UR5, URZ ;  /* 0x0000000508087290 */ /* 0x000fe2000fffe03f */
[----:B------:R-:W-:Y:S01]  /*92e0*/  ISETP.NE.AND P0, PT, R7, 0x12, PT ;  /* 0x000000120700780c */ /* 0x000fe20003f05270 */
[----:B------:R-:W-:Y:S01]  /*92f0*/  UIADD3 UR5, UR11, 0x12200, URZ ;  /* 0x000122000b057890 */ /* 0x000fe2000fffe03f */
[----:B------:R-:W-:Y:S01]  /*9300*/  VIADD R24, R24, 0x20 ;  /* 0x0000002018187836 */ /* 0x000fe20000000000 */
[----:B------:R-:W-:Y:S01]  /*9310*/  UMOV UR14, 0x0 ;  /* 0x00000000000e7882 */ /* 0x000fe20000000000 */
[----:B------:R-:W-:Y:S01]  /*9320*/  UMOV UR15, 0x10000000 ;  /* 0x10000000000f7882 */ /* 0x000fe20000000000 */
[----:B------:R-:W-:Y:S01]  /*9330*/  UMOV UR11, UR18 ;  /* 0x00000012000b7c82 */ /* 0x000fe20008000000 */
[----:B------:R-:W-:-:S02]  /*9340*/  SEL R14, RZ, 0x1, P0 ;  /* 0x00000001ff0e7807 */ /* 0x000fc40000000000 */
[----:B------:R0:W-:Y:S01]  /*9350*/  UTMALDG.3D.MULTICAST [UR8], [UR6], UR20, desc[UR14] ;  /* 0x00000e08060073b4 */ /* 0x0001e20008011814 */
[----:B------:R-:W-:Y:S02]  /*9360*/  SEL R7, R7, RZ, P0 ;  /* 0x000000ff07077207 */ /* 0x000fe40000000000 */
[----:B------:R-:W-:Y:S01]  /*9370*/  LOP3.LUT R5, R5, R14, RZ, 0x3c, !PT ;  /* 0x0000000e05057212 */ /* 0x000fe200078e3cff */
[----:B0-----:R-:W-:Y:S01]  /*9380*/  UMOV UR8, UR5 ;  /* 0x0000000500087c82 */ /* 0x001fe20008000000 */
[----:B------:R-:W-:Y:S02]  /*9390*/  UMOV UR11, UR19 ;  /* 0x00000013000b7c82 */ /* 0x000fe40008000000 */
[----:B------:R0:W-:Y:S02]  /*93a0*/  UTMALDG.3D [UR8], [UR26], desc[UR14] ;  /* 0x00000e081a0075b4 */ /* 0x0001e40008011000 */
[----:B0-----:R-:W-:Y:S05]  /*93b0*/  @P1 BRA `(.L_x_307) ;  /* 0xfffffffc00401947 */ /* 0x001fea000383ffff */
.L_x_304:
[----:B------:R-:W-:Y:S05]  /*93c0*/  BSYNC B1 ;  /* 0x0000000000017941 */ /* 0x000fea0003800000 */
.L_x_303:
[----:B------:R-:W-:Y:S01]  /*93d0*/  LOP3.LUT P1, RZ, R11, 0xff, RZ, 0xc0, !PT ;  /* 0x000000ff0bff7812 */ /* 0x000fe2000782c0ff */
[C---:B------:R-:W-:Y:S01]  /*93e0*/  IMAD.IADD R6, R10.reuse, 0x1, R3 ;  /* 0x000000010a067824 */ /* 0x040fe200078e0203 */
[----:B------:R-:W-:Y:S01]  /*93f0*/  ULDC.64 UR6, c[0x0][0x650] ;  /* 0x0001940000067ab9 */ /* 0x000fe20000000a00 */
[----:B------:R-:W-:Y:S01]  /*9400*/  ISETP.GE.U32.AND P2, PT, R10, 0x12, PT ;  /* 0x000000120a00780c */ /* 0x000fe20003f46070 */
[----:B------:R-:W-:Y:S01]  /*9410*/  BSSY B1, `(.L_x_308) ;  /* 0x000006c000017945 */ /* 0x000fe20003800000 */
[----:B------:R-:W-:Y:S01]  /*9420*/  IMAD.MOV.U32 R20, RZ, RZ, -0x1 ;  /* 0xffffffffff147424 */ /* 0x000fe200078e00ff */
[----:B------:R-:W-:Y:S01]  /*9430*/  ISETP.GT.U32.AND P0, PT, R6, 0x11, PT ;  /* 0x000000110600780c */ /* 0x000fe20003f04070 */
[----:B------:R-:W-:Y:S01]  /*9440*/  IMAD.MOV.U32 R7, RZ, RZ, -0x1 ;  /* 0xffffffffff077424 */ /* 0x000fe200078e00ff */
[----:B------:R-:W-:Y:S02]  /*9450*/  PRMT R11, RZ, 0x7610, R11 ;  /* 0x00007610ff0b7816 */ /* 0x000fe4000000000b */
[----:B------:R-:W-:-:S03]  /*9460*/  ISETP.LT.U32.AND P0, PT, R10, 0x12, P0 ;  /* 0x000000120a00780c */ /* 0x000fc60000701070 */
[----:B------:R-:W0:Y:S01]  /*9470*/  @P1 S2R R9, SR_CgaCtaId ;  /* 0x0000000000091919 */ /* 0x000e220000008800 */
[----:B------:R-:W-:-:S04]  /*9480*/  @P1 MOV R4, 0x400 ;  /* 0x0000040000041802 */ /* 0x000fc80000000f00 */
[----:B0-----:R-:W-:Y:S01]  /*9490*/  @P1 LEA R3, R9, R4, 0x18 ;  /* 0x0000000409031211 */ /* 0x001fe200078ec0ff */
[----:B------:R-:W-:-:S03]  /*94a0*/  IMAD.WIDE.U32 R4, R6, 0x38e38e39, RZ ;  /* 0x38e38e3906047825 */ /* 0x000fc600078e00ff */
[----:B------:R0:W-:Y:S01]  /*94b0*/  @P1 SYNCS.ARRIVE.TRANS64.A1T0 RZ, [R3+URZ+0x138], RZ ;  /* 0x000138ff03ff19a7 */ /* 0x0001e2000810003f */
[----:B------:R-:W-:Y:S02]  /*94c0*/  IADD3 R16, P1, R16, UR22, RZ ;  /* 0x0000001610107c10 */ /* 0x000fe4000ff3e0ff */
[----:B------:R-:W-:Y:S02]  /*94d0*/  SHF.R.U32.HI R5, RZ, 0x2, R5 ;  /* 0x00000002ff057819 */ /* 0x000fe40000011605 */
[----:B------:R-:W-:Y:S02]  /*94e0*/  IADD3.X R17, R17, UR13, RZ, P1, !PT ;  /* 0x0000000d11117c10 */ /* 0x000fe40008ffe4ff */
[----:B------:R-:W-:Y:S02]  /*94f0*/  PRMT R4, RZ, 0x7610, R4 ;  /* 0x00007610ff047816 */ /* 0x000fe40000000004 */
[----:B0-----:R-:W-:Y:S02]  /*9500*/  SEL R3, RZ, 0x1, !P0 ;  /* 0x00000001ff037807 */ /* 0x001fe40004000000 */
[----:B------:R-:W-:-:S02]  /*9510*/  ISETP.GE.U32.AND P0, PT, R16, UR6, PT ;  /* 0x0000000610007c0c */ /* 0x000fc4000bf06070 */
[----:B------:R-:W-:Y:S01]  /*9520*/  LOP3.LUT R0, R0, R3, RZ, 0x3c, !PT ;  /* 0x0000000300007212 */ /* 0x000fe200078e3cff */
[----:B------:R-:W-:Y:S01]  /*9530*/  IMAD R3, R5, -0x12, R6 ;  /* 0xffffffee05037824 */ /* 0x000fe200078e0206 */
[----:B------:R-:W-:Y:S01]  /*9540*/  ISETP.GE.U32.AND.EX P0, PT, R17, UR7, PT, P0 ;  /* 0x0000000711007c0c */ /* 0x000fe2000bf06100 */
[----:B------:R-:W-:Y:S01]  /*9550*/  IMAD.MOV.U32 R6, RZ, RZ, -0x1 ;  /* 0xffffffffff067424 */ /* 0x000fe200078e00ff */
[----:B------:R-:W-:-:S11]  /*9560*/  @P2 LOP3.LUT R0, R0, 0x1, R5, 0x78, !PT ;  /* 0x0000000100002812 */ /* 0x000fd600078e7805 */
[----:B------:R-:W-:Y:S05]  /*9570*/  @P0 BRA `(.L_x_309) ;  /* 0x0000000400540947 */ /* 0x000fea0003800000 */
[----:B------:R-:W0:Y:S01]  /*9580*/  S2R R15, SR_CTAID.X ;  /* 0x00000000000f7919 */ /* 0x000e220000002500 */
[----:B------:R-:W-:Y:S01]  /*9590*/  ULDC.64 UR6, c[0x0][0x628] ;  /* 0x00018a0000067ab9 */ /* 0x000fe20000000a00 */
[----:B------:R-:W-:Y:S01]  /*95a0*/  ULDC UR8, c[0x0][0x630] ;  /* 0x00018c0000087ab9 */ /* 0x000fe20000000800 */
[----:B------:R-:W-:Y:S01]  /*95b0*/  ISETP.NE.U32.AND P0, PT, RZ, UR6, PT ;  /* 0x00000006ff007c0c */ /* 0x000fe2000bf05070 */
[----:B------:R-:W1:Y:S01]  /*95c0*/  S2R R20, SR_CTAID.Y ;  /* 0x0000000000147919 */ /* 0x000e620000002600 */
[----:B------:R-:W-:Y:S01]  /*95d0*/  ULDC UR9, c[0x0][0x150] ;  /* 0x0000540000097ab9 */ /* 0x000fe20000000800 */
[----:B------:R-:W-:Y:S01]  /*95e0*/  IMAD.MOV.U32 R4, RZ, RZ, R16 ;  /* 0x000000ffff047224 */ /* 0x000fe200078e0010 */
[----:B------:R-:W-:Y:S01]  /*95f0*/  ISETP.NE.AND.EX P0, PT, RZ, UR7, PT, P0 ;  /* 0x00000007ff007c0c */ /* 0x000fe2000bf05300 */
[----:B------:R-:W-:Y:S01]  /*9600*/  IMAD.MOV.U32 R5, RZ, RZ, R17 ;  /* 0x000000ffff057224 */ /* 0x000fe200078e0011 */
[----:B0-----:R-:W-:-:S11]  /*9610*/  I2FP.F32.U32 R22, R15 ;  /* 0x0000000f00167245 */ /* 0x001fd60000201000 */
[----:B------:R-:W-:Y:S05]  /*9620*/  @!P0 BRA `(.L_x_310) ;  /* 0x0000000000288947 */ /* 0x000fea0003800000 */
[----:B------:R-:W-:Y:S02]  /*9630*/  ULDC UR5, c[0x0][0x634] ;  /* 0x00018d0000057ab9 */ /* 0x000fe40000000800 */
[----:B------:R-:W-:-:S05]  /*9640*/  IADD3 R5, P0, R16, UR5, RZ ;  /* 0x0000000510057c10 */ /* 0x000fca000ff1e0ff */
[----:B------:R-:W-:-:S04]  /*9650*/  IMAD.X R21, RZ, RZ, R17, P0 ;  /* 0x000000ffff157224 */ /* 0x000fc800000e0611 */
[----:B------:R-:W-:-:S04]  /*9660*/  IMAD.WIDE.U32 R6, R21, UR6, RZ ;  /* 0x0000000615067c25 */ /* 0x000fc8000f8e00ff */
[----:B------:R-:W-:-:S04]  /*9670*/  IMAD.WIDE.U32 R6, P0, R5, UR7, R6 ;  /* 0x0000000705067c25 */ /* 0x000fc8000f800006 */
[----:B------:R-:W-:-:S04]  /*9680*/  IMAD.WIDE.U32 R4, R5, UR6, RZ ;  /* 0x0000000605047c25 */ /* 0x000fc8000f8e00ff */
[----:B------:R-:W-:Y:S01]  /*9690*/  IMAD.MOV.U32 R4, RZ, RZ, R7 ;  /* 0x000000ffff047224 */ /* 0x000fe200078e0007 */
[----:B------:R-:W-:Y:S01]  /*96a0*/  IADD3 RZ, P1, R5, R6, RZ ;  /* 0x0000000605ff7210 */ /* 0x000fe20007f3e0ff */
[----:B------:R-:W-:-:S04]  /*96b0*/  IMAD.X R5, RZ, RZ, RZ, P0 ;  /* 0x000000ffff057224 */ /* 0x000fc800000e06ff */
[----:B------:R-:W-:-:S08]  /*96c0*/  IMAD.WIDE.U32.X R4, R21, UR7, R4, P1 ;  /* 0x0000000715047c25 */ /* 0x000fd000088e0404 */
.L_x_310:
[--C-:B------:R-:W-:Y:S01]  /*96d0*/  SHF.R.U64 R14, R4, UR8, R5.reuse ;  /* 0x00000008040e7c19 */ /* 0x100fe20008001205 */
[----:B------:R-:W-:Y:S01]  /*96e0*/  FMUL R22, R22, UR9 ;  /* 0x0000000916167c20 */ /* 0x000fe20008400000 */
[----:B------:R-:W-:Y:S01]  /*96f0*/  SHF.R.U32.HI R4, RZ, UR8, R5 ;  /* 0x00000008ff047c19 */ /* 0x000fe20008011605 */
[----:B------:R-:W0:Y:S01]  /*9700*/  LDC R6, c[0x0][0x144] ;  /* 0x00005100ff067b82 */ /* 0x000e220000000800 */
[----:B------:R-:W-:Y:S01]  /*9710*/  IADD3 R5, P0, RZ, -R14, RZ ;  /* 0x8000000eff057210 */ /* 0x000fe20007f1e0ff */
[----:B------:R-:W-:Y:S01]  /*9720*/  ULDC UR5, c[0x0][0x154] ;  /* 0x0000550000057ab9 */ /* 0x000fe20000000800 */
[----:B-1----:R-:W-:Y:S01]  /*9730*/  I2FP.F32.U32 R7, R20 ;  /* 0x0000001400077245 */ /* 0x002fe20000201000 */
[----:B------:R-:W1:Y:S01]  /*9740*/  F2I.U32.TRUNC.NTZ R22, R22 ;  /* 0x0000001600167305 */ /* 0x000e62000020f000 */
[----:B------:R-:W-:Y:S01]  /*9750*/  ULDC.64 UR6, c[0x0][0x620] ;  /* 0x0001880000067ab9 */ /* 0x000fe20000000a00 */
[----:B------:R-:W-:Y:S01]  /*9760*/  IMAD.X R4, RZ, RZ, ~R4, P0 ;  /* 0x000000ffff047224 */ /* 0x000fe200000e0e04 */
[----:B------:R-:W-:Y:S01]  /*9770*/  ISETP.NE.AND P2, PT, R2, 0x1, PT ;  /* 0x000000010200780c */ /* 0x000fe20003f45270 */
[----:B------:R-:W-:Y:S01]  /*9780*/  FMUL R23, R7, UR5 ;  /* 0x0000000507177c20 */ /* 0x000fe20008400000 */
[----:B------:R-:W2:Y:S01]  /*9790*/  LDC R25, c[0x0][0x148] ;  /* 0x00005200ff197b82 */ /* 0x000ea20000000800 */
[----:B------:R-:W-:Y:S01]  /*97a0*/  IMAD R4, R4, UR6, RZ ;  /* 0x0000000604047c24 */ /* 0x000fe2000f8e02ff */
[----:B------:R-:W-:-:S03]  /*97b0*/  ULDC UR5, c[0x0][0x618] ;  /* 0x0001860000057ab9 */ /* 0x000fc60000000800 */
[----:B------:R-:W3:Y:S01]  /*97c0*/  F2I.U32.TRUNC.NTZ R23, R23 ;  /* 0x0000001700177305 */ /* 0x000ee2000020f000 */
[C---:B------:R-:W-:Y:S02]  /*97d0*/  IMAD R7, R5.reuse, UR7, R4 ;  /* 0x0000000705077c24 */ /* 0x040fe4000f8e0204 */
[----:B------:R-:W-:Y:S01]  /*97e0*/  IMAD.WIDE.U32 R4, R5, UR6, R16 ;  /* 0x0000000605047c25 */ /* 0x000fe2000f8e0010 */
[----:B------:R-:W-:Y:S02]  /*97f0*/  ULDC.64 UR6, c[0x0][0x640] ;  /* 0x0001900000067ab9 */ /* 0x000fe40000000a00 */
[----:B------:R-:W-:Y:S01]  /*9800*/  ISETP.NE.U32.AND P0, PT, RZ, UR6, PT ;  /* 0x00000006ff007c0c */ /* 0x000fe2000bf05070 */
[----:B------:R-:W-:Y:S02]  /*9810*/  IMAD.IADD R5, R5, 0x1, R7 ;  /* 0x0000000105057824 */ /* 0x000fe400078e0207 */
[----:B-1----:R-:W-:Y:S01]  /*9820*/  IMAD.MOV R22, RZ, RZ, -R22 ;  /* 0x000000ffff167224 */ /* 0x002fe200078e0a16 */
[----:B------:R-:W-:-:S02]  /*9830*/  ISETP.NE.AND.EX P0, PT, RZ, UR7, PT, P0 ;  /* 0x00000007ff007c0c */ /* 0x000fc4000bf05300 */
[----:B------:R-:W-:Y:S01]  /*9840*/  SHF.R.U64 R21, R4, UR5, R5 ;  /* 0x0000000504157c19 */ /* 0x000fe20008001205 */
[----:B0-----:R-:W-:Y:S01]  /*9850*/  IMAD R15, R6, R22, R15 ;  /* 0x00000016060f7224 */ /* 0x001fe200078e020f */
[----:B------:R-:W-:Y:S01]  /*9860*/  SHF.R.U32.HI R4, RZ, UR5, R5 ;  /* 0x00000005ff047c19 */ /* 0x000fe20008011605 */
[----:B------:R-:W-:Y:S01]  /*9870*/  ULDC UR5, c[0x0][0x608] ;  /* 0x0001820000057ab9 */ /* 0x000fe20000000800 */
[----:B---3--:R-:W-:Y:S02]  /*9880*/  IMAD.MOV R6, RZ, RZ, -R23 ;  /* 0x000000ffff067224 */ /* 0x008fe400078e0a17 */
[--C-:B------:R-:W-:Y:S02]  /*9890*/  SHF.R.U64 R22, R21, UR5, R4.reuse ;  /* 0x0000000515167c19 */ /* 0x100fe40008001204 */
[----:B------:R-:W-:Y:S01]  /*98a0*/  SHF.R.U32.HI R5, RZ, UR5, R4 ;  /* 0x00000005ff057c19 */ /* 0x000fe20008011604 */
[----:B------:R-:W-:Y:S01]  /*98b0*/  ULDC UR5, c[0x0][0x658] ;  /* 0x0001960000057ab9 */ /* 0x000fe20000000800 */
[----:B--2---:R-:W-:-:S02]  /*98c0*/  @P2 IMAD R15, R25, R6, R20 ;  /* 0x00000006190f2224 */ /* 0x004fc400078e0214 */
[--C-:B------:R-:W-:Y:S02]  /*98d0*/  SHF.R.U64 R20, R22, UR5, R5.reuse ;  /* 0x0000000516147c19 */ /* 0x100fe40008001205 */
[----:B------:R-:W-:-:S03]  /*98e0*/  SHF.R.U32.HI R23, RZ, UR5, R5 ;  /* 0x00000005ff177c19 */ /* 0x000fc60008011605 */
[----:B------:R-:W-:Y:S02]  /*98f0*/  IMAD.MOV.U32 R6, RZ, RZ, R20 ;  /* 0x000000ffff067224 */ /* 0x000fe400078e0014 */
[----:B------:R-:W-:Y:S01]  /*9900*/  IMAD.MOV.U32 R5, RZ, RZ, R23 ;  /* 0x000000ffff057224 */ /* 0x000fe200078e0017 */
[----:B------:R-:W-:Y:S06]  /*9910*/  @!P0 BRA `(.L_x_311) ;  /* 0x00000000002c8947 */ /* 0x000fec0003800000 */
        /* <DEDUP_REMOVED lines=9> */
[----:B------:R-:W-:-:S04]  /*99b0*/  IMAD.WIDE.U32.X R4, R23, UR7, R4, P1 ;  /* 0x0000000717047c25 */ /* 0x000fc800088e0404 */
[----:B------:R-:W-:-:S07]  /*99c0*/  IMAD.MOV.U32 R6, RZ, RZ, R4 ;  /* 0x000000ffff067224 */ /* 0x000fce00078e0004 */
.L_x_311:
[----:B------:R-:W-:Y:S01]  /*99d0*/  ULDC UR5, c[0x0][0x648] ;  /* 0x0001920000057ab9 */ /* 0x000fe20000000800 */
[----:B------:R-:W-:Y:S01]  /*99e0*/  LOP3.LUT R4, R22, UR16, RZ, 0xc0, !PT ;  /* 0x0000001016047c12 */ /* 0x000fe2000f8ec0ff */
[----:B------:R-:W-:Y:S01]  /*99f0*/  ULDC UR6, c[0x0][0x610] ;  /* 0x0001840000067ab9 */ /* 0x000fe20000000800 */
[----:B------:R-:W-:Y:S01]  /*9a00*/  SHF.R.U64 R5, R6, UR5, R5 ;  /* 0x0000000506057c19 */ /* 0x000fe20008001205 */
[----:B------:R-:W-:Y:S01]  /*9a10*/  ULDC UR5, c[0x0][0x638] ;  /* 0x00018e0000057ab9 */ /* 0x000fe20000000800 */
[----:B------:R-:W-:Y:S01]  /*9a20*/  LOP3.LUT R21, R21, UR4, RZ, 0xc0, !PT ;  /* 0x0000000415157c12 */ /* 0x000fe2000f8ec0ff */
[----:B------:R-:W-:Y:S02]  /*9a30*/  IMAD.MOV.U32 R6, RZ, RZ, R14 ;  /* 0x000000ffff067224 */ /* 0x000fe400078e000e */
[----:B------:R-:W-:Y:S02]  /*9a40*/  IMAD.MOV R7, RZ, RZ, -R5 ;  /* 0x000000ffff077224 */ /* 0x000fe400078e0a05 */
[----:B------:R-:W-:-:S02]  /*9a50*/  IMAD R4, R5, UR17, R4 ;  /* 0x0000001105047c24 */ /* 0x000fc4000f8e0204 */
[----:B------:R-:W-:Y:S01]  /*9a60*/  IMAD R20, R7, UR5, R20 ;  /* 0x0000000507147c24 */ /* 0x000fe2000f8e0214 */
[----:B------:R-:W-:Y:S01]  /*9a70*/  ULDC UR5, c[0x0][0x600] ;  /* 0x0001800000057ab9 */ /* 0x000fe20000000800 */
[----:B------:R-:W-:Y:S02]  /*9a80*/  IMAD R15, R4, UR6, R15 ;  /* 0x00000006040f7c24 */ /* 0x000fe4000f8e020f */
[----:B------:R-:W-:Y:S02]  /*9a90*/  IMAD R20, R20, UR5, R21 ;  /* 0x0000000514147c24 */ /* 0x000fe4000f8e0215 */
[----:B------:R-:W-:-:S03]  /*9aa0*/  IMAD.MOV.U32 R4, RZ, RZ, 0x1 ;  /* 0x00000001ff047424 */ /* 0x000fc600078e00ff */
[----:B------:R-:W-:Y:S02]  /*9ab0*/  SEL R7, R20, R15, !P2 ;  /* 0x0000000f14077207 */ /* 0x000fe40005000000 */
[----:B------:R-:W-:-:S07]  /*9ac0*/  SEL R20, R15, R20, !P2 ;  /* 0x000000140f147207 */ /* 0x000fce0005000000 */
.L_x_309:
[----:B------:R-:W-:Y:S05]  /*9ad0*/  BSYNC B1 ;  /* 0x0000000000017941 */ /* 0x000fea0003800000 */
.L_x_308:
[----:B------:R-:W-:-:S13]  /*9ae0*/  LOP3.LUT P0, RZ, R4, 0xff, RZ, 0xc0, !PT ;  /* 0x000000ff04ff7812 */ /* 0x000fda000780c0ff */
[----:B------:R-:W-:Y:S05]  /*9af0*/  @P0 BRA `(.L_x_312) ;  /* 0xfffffff400380947 */ /* 0x000fea000383ffff */
[----:B------:R-:W-:Y:S05]  /*9b00*/  BSYNC B0 ;  /* 0x0000000000007941 */ /* 0x000fea0003800000 */
.L_x_301:
[----:B------:R-:W-:-:S03]  /*9b10*/  UMOV UR5, 0xffffffff ;  /* 0xffffffff00057882 */ /* 0x000fc60000000000 */
[----:B------:R-:W-:Y:S05]  /*9b20*/  BRA.DIV UR5, `(.L_x_313) ;  /* 0x0000000e050c7947 */ /* 0x000fea000b800000 */
[----:B------:R-:W-:-:S13]  /*9b30*/  ELECT P6, URZ, PT ;  /* 0x00000000003f782f */ /* 0x000fda00038c0000 */
.L_x_341:
[----:B------:R-:W-:Y:S04]  /*9b40*/  BSSY B0, `(.L_x_314) ;  /* 0x00000a9000007945 */ /* 0x000fe80003800000 */
[----:B------:R-:W-:Y:S05]  /*9b50*/  @!P6 BRA `(.L_x_315) ;  /* 0x00000008009ce947 */ /* 0x000fea0003800000 */
[----:B------:R-:W-:-:S04]  /*9b60*/  LOP3.LUT R19, R19, 0x2, RZ, 0xfc, !PT ;  /* 0x0000000213137812 */ /* 0x000fc800078efcff */
[----:B------:R-:W-:-:S13]  /*9b70*/  ISETP.NE.AND P0, PT, R19, 0x3, PT ;  /* 0x000000031300780c */ /* 0x000fda0003f05270 */
[----:B------:R-:W-:Y:S05]  /*9b80*/  @!P0 BRA `(.L_x_316) ;  /* 0x0000000000048947 */ /* 0x000fea0003800000 */
[----:B------:R-:W-:Y:S01]  /*9b90*/  BPT.TRAP 0x1 ;  /* 0x000000040000795c */ /* 0x000fe20000300000 */
.L_x_316:
[----:B------:R-:W0:Y:S01]  /*9ba0*/  S2R R5, SR_CgaCtaId ;  /* 0x0000000000057919 */ /* 0x000e220000008800 */
[----:B------:R-:W-:Y:S02]  /*9bb0*/  MOV R2, 0x400 ;  /* 0x0000040000027802 */ /* 0x000fe40000000f00 */
[----:B------:R-:W-:Y:S02]  /*9bc0*/  SHF.L.U32 R4, R0, 0x1f, RZ ;  /* 0x0000001f00047819 */ /* 0x000fe400000006ff */
[----:B0-----:R-:W-:-:S05]  /*9bd0*/  LEA R2, R5, R2, 0x18 ;  /* 0x0000000205027211 */ /* 0x001fca00078ec0ff */
[----:B------:R-:W-:-:S04]  /*9be0*/  VIADD R2, R2, 0x90 ;  /* 0x0000009002027836 */ /* 0x000fc80000000000 */
[C---:B------:R-:W-:Y:S02]  /*9bf0*/  IMAD R7, R3.reuse, 0x8, R2 ;  /* 0x0000000803077824 */ /* 0x040fe400078e0202 */
[----:B------:R-:W-:Y:S02]  /*9c00*/  VIADD R3, R3, 0x1 ;  /* 0x0000000103037836 */ /* 0x000fe40000000000 */
[----:B------:R-:W0:Y:S03]  /*9c10*/  SYNCS.PHASECHK.TRANS64.TRYWAIT P0, [R7+URZ], R4 ;  /* 0x00000004070075a7 */ /* 0x000e26000800017f */
[----:B------:R-:W-:-:S04]  /*9c20*/  ISETP.NE.AND P1, PT, R3, 0x12, PT ;  /* 0x000000120300780c */ /* 0x000fc80003f25270 */
[----:B------:R-:W-:Y:S02]  /*9c30*/  SEL R5, RZ, 0x1, P1 ;  /* 0x00000001ff057807 */ /* 0x000fe40000800000 */
[----:B------:R-:W-:Y:S02]  /*9c40*/  SEL R3, R3, RZ, P1 ;  /* 0x000000ff03037207 */ /* 0x000fe40000800000 */
[----:B------:R-:W-:-:S03]  /*9c50*/  LOP3.LUT R6, R0, R5, RZ, 0x3c, !PT ;  /* 0x0000000500067212 */ /* 0x000fc600078e3cff */
[----:B------:R-:W-:Y:S01]  /*9c60*/  IMAD R8, R3, 0x8, R2 ;  /* 0x0000000803087824 */ /* 0x000fe200078e0202 */
[----:B------:R-:W-:Y:S01]  /*9c70*/  SHF.L.U32 R5, R6, 0x1f, RZ ;  /* 0x0000001f06057819 */ /* 0x000fe200000006ff */
[----:B0-----:R-:W-:Y:S06]  /*9c80*/  @!P0 BRA `(.L_x_317) ;  /* 0x0000000800d48947 */ /* 0x001fec0003800000 */
.L_x_342:
[----:B------:R-:W1:Y:S01]  /*9c90*/  SYNCS.PHASECHK.TRANS64.TRYWAIT P0, [R8+URZ], R5 ;  /* 0x00000005080075a7 */ /* 0x000e62000800017f */
[----:B------:R-:W-:-:S05]  /*9ca0*/  VIADD R0, R3, 0x1 ;  /* 0x0000000103007836 */ /* 0x000fca0000000000 */
[----:B------:R-:W-:-:S04]  /*9cb0*/  ISETP.NE.AND P1, PT, R0, 0x12, PT ;  /* 0x000000120000780c */ /* 0x000fc80003f25270 */
[----:B------:R-:W-:Y:S02]  /*9cc0*/  SEL R3, RZ, 0x1, P1 ;  /* 0x00000001ff037807 */ /* 0x000fe40000800000 */
[----:B0-----:R-:W-:Y:S02]  /*9cd0*/  SEL R7, R0, RZ, P1 ;  /* 0x000000ff00077207 */ /* 0x001fe40000800000 */
[----:B------:R-:W-:-:S03]  /*9ce0*/  LOP3.LUT R6, R6, R3, RZ, 0x3c, !PT ;  /* 0x0000000306067212 */ /* 0x000fc600078e3cff */
[----:B------:R-:W-:Y:S01]  /*9cf0*/  IMAD R9, R7, 0x8, R2 ;  /* 0x0000000807097824 */ /* 0x000fe200078e0202 */
[----:B------:R-:W-:Y:S01]  /*9d00*/  SHF.L.U32 R4, R6, 0x1f, RZ ;  /* 0x0000001f06047819 */ /* 0x000fe200000006ff */
[----:B-1----:R-:W-:Y:S06]  /*9d10*/  @!P0 BRA `(.L_x_318) ;  /* 0x0000000800c48947 */ /* 0x002fec0003800000 */
.L_x_343:
[----:B------:R-:W1:Y:S01]  /*9d20*/  SYNCS.PHASECHK.TRANS64.TRYWAIT P0, [R9+URZ], R4 ;  /* 0x00000004090075a7 */ /* 0x000e62000800017f */
[----:B------:R-:W-:-:S05]  /*9d30*/  VIADD R0, R7, 0x1 ;  /* 0x0000000107007836 */ /* 0x000fca0000000000 */
[----:B------:R-:W-:-:S04]  /*9d40*/  ISETP.NE.AND P1, PT, R0, 0x12, PT ;  /* 0x000000120000780c */ /* 0x000fc80003f25270 */
[----:B------:R-:W-:Y:S02]  /*9d50*/  SEL R3, RZ, 0x1, P1 ;  /* 0x00000001ff037807 */ /* 0x000fe40000800000 */
[----:B------:R-:W-:Y:S02]  /*9d60*/  SEL R7, R0, RZ, P1 ;  /* 0x000000ff00077207 */ /* 0x000fe40000800000 */
[----:B------:R-:W-:-:S03]  /*9d70*/  LOP3.LUT R6, R6, R3, RZ, 0x3c, !PT ;  /* 0x0000000306067212 */ /* 0x000fc600078e3cff */
[----:B0-----:R-:W-:Y:S01]  /*9d80*/  IMAD R8, R7, 0x8, R2 ;  /* 0x0000000807087824 */ /* 0x001fe200078e0202 */
[----:B------:R-:W-:Y:S01]  /*9d90*/  SHF.L.U32 R5, R6, 0x1f, RZ ;  /* 0x0000001f06057819 */ /* 0x000fe200000006ff */
[----:B-1----:R-:W-:Y:S06]  /*9da0*/  @!P0 BRA `(.L_x_319) ;  /* 0x0000000800b48947 */ /* 0x002fec0003800000 */
.L_x_344:
        /* <DEDUP_REMOVED lines=9> */
.L_x_345:
        /* <DEDUP_REMOVED lines=9> */
.L_x_346:
        /* <DEDUP_REMOVED lines=9> */
.L_x_347:
        /* <DEDUP_REMOVED lines=9> */
.L_x_348:
        /* <DEDUP_REMOVED lines=9> */
.L_x_349:
        /* <DEDUP_REMOVED lines=9> */
.L_x_350:
        /* <DEDUP_REMOVED lines=9> */
.L_x_351:
        /* <DEDUP_REMOVED lines=9> */
.L_x_352:
        /* <DEDUP_REMOVED lines=9> */
.L_x_353:
        /* <DEDUP_REMOVED lines=9> */
.L_x_354:
        /* <DEDUP_REMOVED lines=9> */
.L_x_355:
        /* <DEDUP_REMOVED lines=9> */
.L_x_356:
[----:B------:R-:W1:Y:S01]  /*a470*/  SYNCS.PHASECHK.TRANS64.TRYWAIT P0, [R8+URZ], R5 ;  /* 0x00000005080075a7 */ /* 0x000e62000800017f */
[----:B------:R-:W-:-:S05]  /*a480*/  VIADD R0, R7, 0x1 ;  /* 0x0000000107007836 */ /* 0x000fca0000000000 */
[----:B------:R-:W-:-:S04]  /*a490*/  ISETP.NE.AND P1, PT, R0, 0x12, PT ;  /* 0x000000120000780c */ /* 0x000fc80003f25270 */
[----:B------:R-:W-:Y:S02]  /*a4a0*/  SEL R3, RZ, 0x1, P1 ;  /* 0x00000001ff037807 */ /* 0x000fe40000800000 */
[----:B------:R-:W-:Y:S02]  /*a4b0*/  SEL R7, R0, RZ, P1 ;  /* 0x000000ff00077207 */ /* 0x000fe40000800000 */
[----:B0-----:R-:W-:-:S03]  /*a4c0*/  LOP3.LUT R9, R6, R3, RZ, 0x3c, !PT ;  /* 0x0000000306097212 */ /* 0x001fc600078e3cff */
[----:B------:R-:W-:Y:S01]  /*a4d0*/  IMAD R11, R7, 0x8, R2 ;  /* 0x00000008070b7824 */ /* 0x000fe200078e0202 */
[----:B------:R-:W-:Y:S01]  /*a4e0*/  SHF.L.U32 R6, R9, 0x1f, RZ ;  /* 0x0000001f09067819 */ /* 0x000fe200000006ff */
[----:B-1----:R-:W-:Y:S06]  /*a4f0*/  @!P0 BRA `(.L_x_332) ;  /* 0x0000000400e48947 */ /* 0x002fec0003800000 */
.L_x_357:
[----:B------:R-:W1:Y:S01]  /*a500*/  SYNCS.PHASECHK.TRANS64.TRYWAIT P0, [R11+URZ], R6 ;  /* 0x000000060b0075a7 */ /* 0x000e62000800017f */
[----:B------:R-:W-:-:S05]  /*a510*/  VIADD R0, R7, 0x1 ;  /* 0x0000000107007836 */ /* 0x000fca0000000000 */
[----:B------:R-:W-:-:S04]  /*a520*/  ISETP.NE.AND P1, PT, R0, 0x12, PT ;  /* 0x000000120000780c */ /* 0x000fc80003f25270 */
[----:B------:R-:W-:Y:S02]  /*a530*/  SEL R4, RZ, 0x1, P1 ;  /* 0x00000001ff047807 */ /* 0x000fe40000800000 */
[----:B------:R-:W-:Y:S02]  /*a540*/  SEL R3, R0, RZ, P1 ;  /* 0x000000ff00037207 */ /* 0x000fe40000800000 */
[----:B------:R-:W-:Y:S01]  /*a550*/  LOP3.LUT R0, R9, R4, RZ, 0x3c, !PT ;  /* 0x0000000409007212 */ /* 0x000fe200078e3cff */
[----:B-1----:R-:W-:Y:S06]  /*a560*/  @!P0 BRA `(.L_x_333) ;  /* 0x0000000400dc8947 */ /* 0x002fec0003800000 */
.L_x_358:
[----:B------:R-:W-:Y:S01]  /*a570*/  IMAD R3, R3, 0x8, R2 ;  /* 0x0000000803037824 */ /* 0x000fe200078e0202 */
[----:B------:R-:W-:-:S07]  /*a580*/  SHF.L.U32 R0, R0, 0x1f, RZ ;  /* 0x0000001f00007819 */ /* 0x000fce00000006ff */
.L_x_334:
[----:B--2---:R2:W3:Y:S02]  /*a590*/  SYNCS.PHASECHK.TRANS64.TRYWAIT P0, [R3+URZ], R0 ;  /* 0x00000000030075a7 */ /* 0x0044e4000800017f */
[----:B---3--:R-:W-:Y:S05]  /*a5a0*/  @!P0 NANOSLEEP.SYNCS 0x989680 ;  /* 0x009896800000895d */ /* 0x008fea0003900000 */
[----:B------:R-:W3:Y:S02]  /*a5b0*/  @!P0 SYNCS.PHASECHK.TRANS64 P0, [R3+URZ], R0 ;  /* 0x00000000030085a7 */ /* 0x000ee4000800007f */
[----:B---3--:R-:W-:Y:S05]  /*a5c0*/  @!P0 BRA `(.L_x_334) ;  /* 0xfffffffc00f08947 */ /* 0x008fea000383ffff */
.L_x_315:
[----:B------:R-:W-:Y:S05]  /*a5d0*/  BSYNC B0 ;  /* 0x0000000000007941 */ /* 0x000fea0003800000 */
.L_x_314:
[----:B------:R-:W-:Y:S05]  /*a5e0*/  EXIT ;  /* 0x000000000000794d */ /* 0x000fea0003800000 */
.L_x_22:
[----:B---3--:R3:W4:Y:S02]  /*a5f0*/  SYNCS.PHASECHK.TRANS64.TRYWAIT P1, [R3+URZ], R0 ;  /* 0x00000000030075a7 */ /* 0x008724000802017f */
[----:B----4-:R-:W-:Y:S05]  /*a600*/  @!P1 NANOSLEEP.SYNCS 0x989680 ;  /* 0x009896800000995d */ /* 0x010fea0003900000 */
[----:B------:R-:W4:Y:S02]  /*a610*/  @!P1 SYNCS.PHASECHK.TRANS64 P1, [R3+URZ], R0 ;  /* 0x00000000030095a7 */ /* 0x000f24000802007f */
[----:B----4-:R-:W-:Y:S05]  /*a620*/  @!P1 BRA `(.L_x_22) ;  /* 0xfffffffc00f09947 */ /* 0x010fea000383ffff */
[----:B------:R-:W-:Y:S05]  /*a630*/  BRA `(.L_x_21) ;  /* 0xffffff7000187947 */ /* 0x000fea000383ffff */
.L_x_27:
[----:B-1----:R1:W2:Y:S02]  /*a640*/  SYNCS.PHASECHK.TRANS64.TRYWAIT P1, [R5+URZ], R4 ;  /* 0x00000004050075a7 */ /* 0x0022a4000802017f */
[----:B--2---:R-:W-:Y:S05]  /*a650*/  @!P1 NANOSLEEP.SYNCS 0x989680 ;  /* 0x009896800000995d */ /* 0x004fea0003900000 */
[----:B------:R-:W2:Y:S02]  /*a660*/  @!P1 SYNCS.PHASECHK.TRANS64 P1, [R5+URZ], R4 ;  /* 0x00000004050095a7 */ /* 0x000ea4000802007f */
[----:B--2---:R-:W-:Y:S05]  /*a670*/  @!P1 BRA `(.L_x_27) ;  /* 0xfffffffc00f09947 */ /* 0x004fea000383ffff */
[----:B------:R-:W-:Y:S05]  /*a680*/  BRA `(.L_x_26) ;  /* 0xffffff7000ac7947 */ /* 0x000fea000383ffff */
.L_x_302:
[----:B------:R-:W-:Y:S01]  /*a690*/  BSSY B1, `(.L_x_335) ;  /* 0x0000006000017945 */ /* 0x000fe20003800000 */
[----:B------:R-:W-:-:S07]  /*a6a0*/  IMAD.MOV.U32 R15, RZ, RZ, -0x1 ;  /* 0xffffffffff0f7424 */ /* 0x000fce00078e00ff */
[----:B------:R-:W-:Y:S05]  /*a6b0*/  WARPSYNC.COLLECTIVE R15, `(.L_x_336) ;  /* 0x000000000f0c7348 */ /* 0x000fea0003c00000 */
[----:B------:R-:W-:Y:S02]  /*a6c0*/  ELECT P6, UR62, PT ;  /* 0x00000000003e782f */ /* 0x000fe400038c0000 */
[----:B------:R-:W-:Y:S01]  /*a6d0*/  MOV R14, UR62 ;  /* 0x0000003e000e7c02 */ /* 0x000fe20008000f00 */
[----:B------:R-:W-:Y:S10]  /*a6e0*/  ENDCOLLECTIVE ;  /* 0x000000000000791b */ /* 0x000ff40003800000 */
.L_x_336:
[----:B------:R-:W-:Y:S05]  /*a6f0*/  BSYNC B1 ;  /* 0x0000000000017941 */ /* 0x000fea0003800000 */
.L_x_335:
[----:B------:R-:W-:Y:S05]  /*a700*/  BRA `(.L_x_337) ;  /* 0xffffffe800407947 */ /* 0x000fea000383ffff */
.L_x_305:
[----:B0-----:R0:W1:Y:S02]  /*a710*/  SYNCS.PHASECHK.TRANS64.TRYWAIT P0, [R23+URZ+0x90], R14 ;  /* 0x0000900e170075a7 */ /* 0x001064000800017f */
[----:B-1----:R-:W-:Y:S05]  /*a720*/  @!P0 NANOSLEEP.SYNCS 0x989680 ;  /* 0x009896800000895d */ /* 0x002fea0003900000 */
[----:B------:R-:W1:Y:S02]  /*a730*/  @!P0 SYNCS.PHASECHK.TRANS64 P0, [R23+URZ+0x90], R14 ;  /* 0x0000900e170085a7 */ /* 0x000e64000800007f */
[----:B-1----:R-:W-:Y:S05]  /*a740*/  @!P0 BRA `(.L_x_305) ;  /* 0xfffffffc00f08947 */ /* 0x002fea000383ffff */
[----:B------:R-:W-:Y:S05]  /*a750*/  BRA `(.L_x_338) ;  /* 0xffffffe800807947 */ /* 0x000fea000383ffff */
.L_x_313:
[----:B------:R-:W-:Y:S01]  /*a760*/  BSSY B0, `(.L_x_339) ;  /* 0x0000006000007945 */ /* 0x000fe20003800000 */
[----:B------:R-:W-:-:S07]  /*a770*/  IMAD.MOV.U32 R15, RZ, RZ, -0x1 ;  /* 0xffffffffff0f7424 */ /* 0x000fce00078e00ff */
[----:B------:R-:W-:Y:S05]  /*a780*/  WARPSYNC.COLLECTIVE R15, `(.L_x_340) ;  /* 0x000000000f0c7348 */ /* 0x000fea0003c00000 */
[----:B------:R-:W-:Y:S02]  /*a790*/  ELECT P6, UR62, PT ;  /* 0x00000000003e782f */ /* 0x000fe400038c0000 */
[----:B------:R-:W-:Y:S01]  /*a7a0*/  MOV R14, UR62 ;  /* 0x0000003e000e7c02 */ /* 0x000fe20008000f00 */
[----:B------:R-:W-:Y:S10]  /*a7b0*/  ENDCOLLECTIVE ;  /* 0x000000000000791b */ /* 0x000ff40003800000 */
.L_x_340:
[----:B------:R-:W-:Y:S05]  /*a7c0*/  BSYNC B0 ;  /* 0x0000000000007941 */ /* 0x000fea0003800000 */
.L_x_339:
[----:B------:R-:W-:Y:S05]  /*a7d0*/  BRA `(.L_x_341) ;  /* 0xfffffff000d87947 */ /* 0x000fea000383ffff */
.L_x_317:
[----:B0-----:R0:W1:Y:S02]  /*a7e0*/  SYNCS.PHASECHK.TRANS64.TRYWAIT P0, [R7+URZ], R4 ;  /* 0x00000004070075a7 */ /* 0x001064000800017f */
[----:B-1----:R-:W-:Y:S05]  /*a7f0*/  @!P0 NANOSLEEP.SYNCS 0x989680 ;  /* 0x009896800000895d */ /* 0x002fea0003900000 */
[----:B------:R-:W1:Y:S02]  /*a800*/  @!P0 SYNCS.PHASECHK.TRANS64 P0, [R7+URZ], R4 ;  /* 0x00000004070085a7 */ /* 0x000e64000800007f */
[----:B-1----:R-:W-:Y:S05]  /*a810*/  @!P0 BRA `(.L_x_317) ;  /* 0xfffffffc00f08947 */ /* 0x002fea000383ffff */
[----:B------:R-:W-:Y:S05]  /*a820*/  BRA `(.L_x_342) ;  /* 0xfffffff400187947 */ /* 0x000fea000383ffff */
.L_x_318:
[----:B0-----:R0:W1:Y:S02]  /*a830*/  SYNCS.PHASECHK.TRANS64.TRYWAIT P0, [R8+URZ], R5 ;  /* 0x00000005080075a7 */ /* 0x001064000800017f */
[----:B-1----:R-:W-:Y:S05]  /*a840*/  @!P0 NANOSLEEP.SYNCS 0x989680 ;  /* 0x009896800000895d */ /* 0x002fea0003900000 */
[----:B------:R-:W1:Y:S02]  /*a850*/  @!P0 SYNCS.PHASECHK.TRANS64 P0, [R8+URZ], R5 ;  /* 0x00000005080085a7 */ /* 0x000e64000800007f */
[----:B-1----:R-:W-:Y:S05]  /*a860*/  @!P0 BRA `(.L_x_318) ;  /* 0xfffffffc00f08947 */ /* 0x002fea000383ffff */
[----:B------:R-:W-:Y:S05]  /*a870*/  BRA `(.L_x_343) ;  /* 0xfffffff400287947 */ /* 0x000fea000383ffff */
.L_x_319:
[----:B0-----:R0:W1:Y:S02]  /*a880*/  SYNCS.PHASECHK.TRANS64.TRYWAIT P0, [R9+URZ], R4 ;  /* 0x00000004090075a7 */ /* 0x001064000800017f */
[----:B-1----:R-:W-:Y:S05]  /*a890*/  @!P0 NANOSLEEP.SYNCS 0x989680 ;  /* 0x009896800000895d */ /* 0x002fea0003900000 */
[----:B------:R-:W1:Y:S02]  /*a8a0*/  @!P0 SYNCS.PHASECHK.TRANS64 P0, [R9+URZ], R4 ;  /* 0x00000004090085a7 */ /* 0x000e64000800007f */
[----:B-1----:R-:W-:Y:S05]  /*a8b0*/  @!P0 BRA `(.L_x_319) ;  /* 0xfffffffc00f08947 */ /* 0x002fea000383ffff */
[----:B------:R-:W-:Y:S05]  /*a8c0*/  BRA `(.L_x_344) ;  /* 0xfffffff400387947 */ /* 0x000fea000383ffff */
.L_x_320:
[----:B0-----:R0:W1:Y:S02]  /*a8d0*/  SYNCS.PHASECHK.TRANS64.TRYWAIT P0, [R8+URZ], R5 ;  /* 0x00000005080075a7 */ /* 0x001064000800017f */
[----:B-1----:R-:W-:Y:S05]  /*a8e0*/  @!P0 NANOSLEEP.SYNCS 0x989680 ;  /* 0x009896800000895d */ /* 0x002fea0003900000 */
[----:B------:R-:W1:Y:S02]  /*a8f0*/  @!P0 SYNCS.PHASECHK.TRANS64 P0, [R8+URZ], R5 ;  /* 0x00000005080085a7 */ /* 0x000e64000800007f */
[----:B-1----:R-:W-:Y:S05]  /*a900*/  @!P0 BRA `(.L_x_320) ;  /* 0xfffffffc00f08947 */ /* 0x002fea000383ffff */
[----:B------:R-:W-:Y:S05]  /*a910*/  BRA `(.L_x_345) ;  /* 0xfffffff400487947 */ /* 0x000fea000383ffff */
.L_x_321:
[----:B0-----:R0:W1:Y:S02]  /*a920*/  SYNCS.PHASECHK.TRANS64.TRYWAIT P0, [R9+URZ], R4 ;  /* 0x00000004090075a7 */ /* 0x001064000800017f */
[----:B-1----:R-:W-:Y:S05]  /*a930*/  @!P0 NANOSLEEP.SYNCS 0x989680 ;  /* 0x009896800000895d */ /* 0x002fea0003900000 */
[----:B------:R-:W1:Y:S02]  /*a940*/  @!P0 SYNCS.PHASECHK.TRANS64 P0, [R9+URZ], R4 ;  /* 0x00000004090085a7 */ /* 0x000e64000800007f */
[----:B-1----:R-:W-:Y:S05]  /*a950*/  @!P0 BRA `(.L_x_321) ;  /* 0xfffffffc00f08947 */ /* 0x002fea000383ffff */
[----:B------:R-:W-:Y:S05]  /*a960*/  BRA `(.L_x_346) ;  /* 0xfffffff400587947 */ /* 0x000fea000383ffff */
.L_x_322:
[----:B0-----:R0:W1:Y:S02]  /*a970*/  SYNCS.PHASECHK.TRANS64.TRYWAIT P0, [R8+URZ], R5 ;  /* 0x00000005080075a7 */ /* 0x001064000800017f */
[----:B-1----:R-:W-:Y:S05]  /*a980*/  @!P0 NANOSLEEP.SYNCS 0x989680 ;  /* 0x009896800000895d */ /* 0x002fea0003900000 */
[----:B------:R-:W1:Y:S02]  /*a990*/  @!P0 SYNCS.PHASECHK.TRANS64 P0, [R8+URZ], R5 ;  /* 0x00000005080085a7 */ /* 0x000e64000800007f */
[----:B-1----:R-:W-:Y:S05]  /*a9a0*/  @!P0 BRA `(.L_x_322) ;  /* 0xfffffffc00f08947 */ /* 0x002fea000383ffff */
[----:B------:R-:W-:Y:S05]  /*a9b0*/  BRA `(.L_x_347) ;  /* 0xfffffff400687947 */ /* 0x000fea000383ffff */
.L_x_323:
[----:B0-----:R0:W1:Y:S02]  /*a9c0*/  SYNCS.PHASECHK.TRANS64.TRYWAIT P0, [R9+URZ], R4 ;  /* 0x00000004090075a7 */ /* 0x001064000800017f */
[----:B-1----:R-:W-:Y:S05]  /*a9d0*/  @!P0 NANOSLEEP.SYNCS 0x989680 ;  /* 0x009896800000895d */ /* 0x002fea0003900000 */
[----:B------:R-:W1:Y:S02]  /*a9e0*/  @!P0 SYNCS.PHASECHK.TRANS64 P0, [R9+URZ], R4 ;  /* 0x00000004090085a7 */ /* 0x000e64000800007f */
[----:B-1----:R-:W-:Y:S05]  /*a9f0*/  @!P0 BRA `(.L_x_323) ;  /* 0xfffffffc00f08947 */ /* 0x002fea000383ffff */
[----:B------:R-:W-:Y:S05]  /*aa00*/  BRA `(.L_x_348) ;  /* 0xfffffff400787947 */ /* 0x000fea000383ffff */
.L_x_324:
[----:B0-----:R0:W1:Y:S02]  /*aa10*/  SYNCS.PHASECHK.TRANS64.TRYWAIT P0, [R8+URZ], R5 ;  /* 0x00000005080075a7 */ /* 0x001064000800017f */
[----:B-1----:R-:W-:Y:S05]  /*aa20*/  @!P0 NANOSLEEP.SYNCS 0x989680 ;  /* 0x009896800000895d */ /* 0x002fea0003900000 */
[----:B------:R-:W1:Y:S02]  /*aa30*/  @!P0 SYNCS.PHASECHK.TRANS64 P0, [R8+URZ], R5 ;  /* 0x00000005080085a7 */ /* 0x000e64000800007f */
[----:B-1----:R-:W-:Y:S05]  /*aa40*/  @!P0 BRA `(.L_x_324) ;  /* 0xfffffffc00f08947 */ /* 0x002fea000383ffff */
[----:B------:R-:W-:Y:S05]  /*aa50*/  BRA `(.L_x_349) ;  /* 0xfffffff400887947 */ /* 0x000fea000383ffff */
.L_x_325:
[----:B0-----:R0:W1:Y:S02]  /*aa60*/  SYNCS.PHASECHK.TRANS64.TRYWAIT P0, [R9+URZ], R4 ;  /* 0x00000004090075a7 */ /* 0x001064000800017f */
[----:B-1----:R-:W-:Y:S05]  /*aa70*/  @!P0 NANOSLEEP.SYNCS 0x989680 ;  /* 0x009896800000895d */ /* 0x002fea0003900000 */
[----:B------:R-:W1:Y:S02]  /*aa80*/  @!P0 SYNCS.PHASECHK.TRANS64 P0, [R9+URZ], R4 ;  /* 0x00000004090085a7 */ /* 0x000e64000800007f */
[----:B-1----:R-:W-:Y:S05]  /*aa90*/  @!P0 BRA `(.L_x_325) ;  /* 0xfffffffc00f08947 */ /* 0x002fea000383ffff */
[----:B------:R-:W-:Y:S05]  /*aaa0*/  BRA `(.L_x_350) ;  /* 0xfffffff400987947 */ /* 0x000fea000383ffff */
.L_x_326:
[----:B0-----:R0:W1:Y:S02]  /*aab0*/  SYNCS.PHASECHK.TRANS64.TRYWAIT P0, [R8+URZ], R5 ;  /* 0x00000005080075a7 */ /* 0x001064000800017f */
[----:B-1----:R-:W-:Y:S05]  /*aac0*/  @!P0 NANOSLEEP.SYNCS 0x989680 ;  /* 0x009896800000895d */ /* 0x002fea0003900000 */
[----:B------:R-:W1:Y:S02]  /*aad0*/  @!P0 SYNCS.PHASECHK.TRANS64 P0, [R8+URZ], R5 ;  /* 0x00000005080085a7 */ /* 0x000e64000800007f */
[----:B-1----:R-:W-:Y:S05]  /*aae0*/  @!P0 BRA `(.L_x_326) ;  /* 0xfffffffc00f08947 */ /* 0x002fea000383ffff */
[----:B------:R-:W-:Y:S05]  /*aaf0*/  BRA `(.L_x_351) ;  /* 0xfffffff400a87947 */ /* 0x000fea000383ffff */
.L_x_327:
[----:B0-----:R0:W1:Y:S02]  /*ab00*/  SYNCS.PHASECHK.TRANS64.TRYWAIT P0, [R9+URZ], R4 ;  /* 0x00000004090075a7 */ /* 0x001064000800017f */
[----:B-1----:R-:W-:Y:S05]  /*ab10*/  @!P0 NANOSLEEP.SYNCS 0x989680 ;  /* 0x009896800000895d */ /* 0x002fea0003900000 */
[----:B------:R-:W1:Y:S02]  /*ab20*/  @!P0 SYNCS.PHASECHK.TRANS64 P0, [R9+URZ], R4 ;  /* 0x00000004090085a7 */ /* 0x000e64000800007f */
[----:B-1----:R-:W-:Y:S05]  /*ab30*/  @!P0 BRA `(.L_x_327) ;  /* 0xfffffffc00f08947 */ /* 0x002fea000383ffff */
[----:B------:R-:W-:Y:S05]  /*ab40*/  BRA `(.L_x_352) ;  /* 0xfffffff400b87947 */ /* 0x000fea000383ffff */
.L_x_328:
[----:B0-----:R0:W1:Y:S02]  /*ab50*/  SYNCS.PHASECHK.TRANS64.TRYWAIT P0, [R8+URZ], R5 ;  /* 0x00000005080075a7 */ /* 0x001064000800017f */
[----:B-1----:R-:W-:Y:S05]  /*ab60*/  @!P0 NANOSLEEP.SYNCS 0x989680 ;  /* 0x009896800000895d */ /* 0x002fea0003900000 */
[----:B------:R-:W1:Y:S02]  /*ab70*/  @!P0 SYNCS.PHASECHK.TRANS64 P0, [R8+URZ], R5 ;  /* 0x00000005080085a7 */ /* 0x000e64000800007f */
[----:B-1----:R-:W-:Y:S05]  /*ab80*/  @!P0 BRA `(.L_x_328) ;  /* 0xfffffffc00f08947 */ /* 0x002fea000383ffff */
[----:B------:R-:W-:Y:S05]  /*ab90*/  BRA `(.L_x_353) ;  /* 0xfffffff400c87947 */ /* 0x000fea000383ffff */
.L_x_329:
[----:B0-----:R0:W1:Y:S02]  /*aba0*/  SYNCS.PHASECHK.TRANS64.TRYWAIT P0, [R9+URZ], R4 ;  /* 0x00000004090075a7 */ /* 0x001064000800017f */
[----:B-1----:R-:W-:Y:S05]  /*abb0*/  @!P0 NANOSLEEP.SYNCS 0x989680 ;  /* 0x009896800000895d */ /* 0x002fea0003900000 */
[----:B------:R-:W1:Y:S02]  /*abc0*/  @!P0 SYNCS.PHASECHK.TRANS64 P0, [R9+URZ], R4 ;  /* 0x00000004090085a7 */ /* 0x000e64000800007f */
[----:B-1----:R-:W-:Y:S05]  /*abd0*/  @!P0 BRA `(.L_x_329) ;  /* 0xfffffffc00f08947 */ /* 0x002fea000383ffff */
[----:B------:R-:W-:Y:S05]  /*abe0*/  BRA `(.L_x_354) ;  /* 0xfffffff400d87947 */ /* 0x000fea000383ffff */
.L_x_330:
[----:B0-----:R0:W1:Y:S02]  /*abf0*/  SYNCS.PHASECHK.TRANS64.TRYWAIT P0, [R8+URZ], R5 ;  /* 0x00000005080075a7 */ /* 0x001064000800017f */
[----:B-1----:R-:W-:Y:S05]  /*ac00*/  @!P0 NANOSLEEP.SYNCS 0x989680 ;  /* 0x009896800000895d */ /* 0x002fea0003900000 */
[----:B------:R-:W1:Y:S02]  /*ac10*/  @!P0 SYNCS.PHASECHK.TRANS64 P0, [R8+URZ], R5 ;  /* 0x00000005080085a7 */ /* 0x000e64000800007f */
[----:B-1----:R-:W-:Y:S05]  /*ac20*/  @!P0 BRA `(.L_x_330) ;  /* 0xfffffffc00f08947 */ /* 0x002fea000383ffff */
[----:B------:R-:W-:Y:S05]  /*ac30*/  BRA `(.L_x_355) ;  /* 0xfffffff400e87947 */ /* 0x000fea000383ffff */
.L_x_331:
[----:B0-----:R0:W1:Y:S02]  /*ac40*/  SYNCS.PHASECHK.TRANS64.TRYWAIT P0, [R9+URZ], R4 ;  /* 0x00000004090075a7 */ /* 0x001064000800017f */
[----:B-1----:R-:W-:Y:S05]  /*ac50*/  @!P0 NANOSLEEP.SYNCS 0x989680 ;  /* 0x009896800000895d */ /* 0x002fea0003900000 */
[----:B------:R-:W1:Y:S02]  /*ac60*/  @!P0 SYNCS.PHASECHK.TRANS64 P0, [R9+URZ], R4 ;  /* 0x00000004090085a7 */ /* 0x000e64000800007f */
[----:B-1----:R-:W-:Y:S05]  /*ac70*/  @!P0 BRA `(.L_x_331) ;  /* 0xfffffffc00f08947 */ /* 0x002fea000383ffff */
[----:B------:R-:W-:Y:S05]  /*ac80*/  BRA `(.L_x_356) ;  /* 0xfffffff400f87947 */ /* 0x000fea000383ffff */
.L_x_332:
[----:B0-----:R0:W1:Y:S02]  /*ac90*/  SYNCS.PHASECHK.TRANS64.TRYWAIT P0, [R8+URZ], R5 ;  /* 0x00000005080075a7 */ /* 0x001064000800017f */
[----:B-1----:R-:W-:Y:S05]  /*aca0*/  @!P0 NANOSLEEP.SYNCS 0x989680 ;  /* 0x009896800000895d */ /* 0x002fea0003900000 */
[----:B------:R-:W1:Y:S02]  /*acb0*/  @!P0 SYNCS.PHASECHK.TRANS64 P0, [R8+URZ], R5 ;  /* 0x00000005080085a7 */ /* 0x000e64000800007f */
[----:B-1----:R-:W-:Y:S05]  /*acc0*/  @!P0 BRA `(.L_x_332) ;  /* 0xfffffffc00f08947 */ /* 0x002fea000383ffff */
[----:B------:R-:W-:Y:S05]  /*acd0*/  BRA `(.L_x_357) ;  /* 0xfffffff800087947 */ /* 0x000fea000383ffff */
.L_x_333:
[----:B-1----:R1:W2:Y:S02]  /*ace0*/  SYNCS.PHASECHK.TRANS64.TRYWAIT P0, [R11+URZ], R6 ;  /* 0x000000060b0075a7 */ /* 0x0022a4000800017f */
[----:B--2---:R-:W-:Y:S05]  /*acf0*/  @!P0 NANOSLEEP.SYNCS 0x989680 ;  /* 0x009896800000895d */ /* 0x004fea0003900000 */
[----:B------:R-:W2:Y:S02]  /*ad00*/  @!P0 SYNCS.PHASECHK.TRANS64 P0, [R11+URZ], R6 ;  /* 0x000000060b0085a7 */ /* 0x000ea4000800007f */
[----:B--2---:R-:W-:Y:S05]  /*ad10*/  @!P0 BRA `(.L_x_333) ;  /* 0xfffffffc00f08947 */ /* 0x004fea000383ffff */
[----:B------:R-:W-:Y:S05]  /*ad20*/  BRA `(.L_x_358) ;  /* 0xfffffff800107947 */ /* 0x000fea000383ffff */
.L_x_359:
[----:B------:R-:W-:-:S00]  /*ad30*/  BRA `(.L_x_359) ;  /* 0xfffffffc00fc7947 */ /* 0x000fc0000383ffff */
[----:B------:R-:W-:-:S00]  /*ad40*/  NOP ;  /* 0x0000000000007918 */ /* 0x000fc00000000000 */
        /* <DEDUP_REMOVED lines=11> */
.L_x_360:


//--------------------- .nv.global.init           --------------------------
	.section	.nv.global.init,"aw",@progbits
.nv.global.init:
	.type		$str$22,@object
	.size		$str$22,($str$23 - $str$22)
$str$22:
        /*0000*/ 	.byte	0x6b, 0x5f, 0x74, 0x69, 0x6c, 0x65, 0x5f, 0x63, 0x6f, 0x75, 0x6e, 0x74, 0x20, 0x3e, 0x3d, 0x20
        /*0010*/ 	.byte	0x31, 0x00
	.type		$str$23,@object
	.size		$str$23,(__unnamed_1 - $str$23)
$str$23:
        /*0012*/ 	.byte	0x2f, 0x74, 0x6d, 0x70, 0x2f, 0x63, 0x75, 0x74, 0x6c, 0x61, 0x73, 0x73, 0x5f, 0x73, 0x77, 0x65
        /*0022*/ 	.byte	0x65, 0x70, 0x5f, 0x73, 0x72, 0x63, 0x2f, 0x69, 0x6e, 0x63, 0x6c, 0x75, 0x64, 0x65, 0x2f, 0x63
        /*0032*/ 	.byte	0x75, 0x74, 0x6c, 0x61, 0x73, 0x73, 0x2f, 0x67, 0x65, 0x6d, 0x6d, 0x2f, 0x63, 0x6f, 0x6c, 0x6c
        /*0042*/ 	.byte	0x65, 0x63, 0x74, 0x69, 0x76, 0x65, 0x2f, 0x73, 0x6d, 0x39, 0x30, 0x5f, 0x6d, 0x6d, 0x61, 0x5f
        /*0052*/ 	.byte	0x74, 0x6d, 0x61, 0x5f, 0x67, 0x6d, 0x6d, 0x61, 0x5f, 0x73, 0x73, 0x5f, 0x77, 0x61, 0x72, 0x70
        /*0062*/ 	.byte	0x73, 0x70, 0x65, 0x63, 0x69, 0x61, 0x6c, 0x69, 0x7a, 0x65, 0x64, 0x2e, 0x68, 0x70, 0x70, 0x00
	.type		__unnamed_1,@object
	.size		__unnamed_1,(.L_0 - __unnamed_1)
__unnamed_1:
        /*0072*/ 	.byte	0x76, 0x6f, 0x69, 0x64, 0x20, 0x63, 0x75, 0x74, 0x6c, 0x61, 0x73, 0x73, 0x3a, 0x3a, 0x67, 0x65
        /* <DEDUP_REMOVED lines=172> */
        /*0b42*/ 	.byte	0x3a, 0x69, 0x64, 0x65, 0x6e, 0x74, 0x69, 0x74, 0x79, 0x5d, 0x00
.L_0:


//--------------------- .nv.shared._ZN7cutlass13device_kernelINS_4gemm6kernel13GemmUniversalIN4cute5tupleIJiiiiEEENS1_10collective13CollectiveMmaINS1_34MainloopSm90TmaGmmaWarpSpecializedILi18ENS5_IJNS4_1CILi1EEENSA_ILi2EEESB_EEENS1_35KernelTmaWarpSpecializedCooperativeEEENS5_IJNSA_ILi128EEENSA_ILi256EEENSA_ILi32EEEEEEaNS5_IJlSB_lEEEaSK_NS4_8TiledMMAINS4_8MMA_AtomIJNS4_4SM904GMMA27MMA_64x256x32_S32S8S8_SS_TNEEEENS4_6LayoutINS5_IJSC_SB_SB_EEENS5_IJSB_NSA_ILi0EEEST_EEEEENS5_IJNS4_10UnderscoreESW_SW_EEEEENS4_23SM90_TMA_LOAD_MULTICASTENS4_14ComposedLayoutINS4_7SwizzleILi1ELi4ELi3EEENS4_18smem_ptr_flag_bitsILi8EEENSR_INS5_IJNSA_ILi8EEESI_EEENS5_IJSI_SB_EEEEEEEvNS4_8identityENS4_13SM90_TMA_LOADES19_vS1A_EENS_8epilogue10collective6detail29Sm90TmaWarpSpecializedAdapterINS1E_15DefaultEpilogueIaSK_SK_NS1D_6thread17LinearCombinationIaLi1EiiLNS1I_9ScaleType4KindE0ELNS_15FloatRoundStyleE2EaEENS1_15EpilogueDefaultEEEEEvvEEEEvNT_6ParamsE --------------------------
	.section	.nv.shared._ZN7cutlass13device_kernelINS_4gemm6kernel13GemmUniversalIN4cute5tupleIJiiiiEEENS1_10collective13CollectiveMmaINS1_34MainloopSm90TmaGmmaWarpSpecializedILi18ENS5_IJNS4_1CILi1EEENSA_ILi2EEESB_EEENS1_35KernelTmaWarpSpecializedCooperativeEEENS5_IJNSA_ILi128EEENSA_ILi256EEENSA_ILi32EEEEEEaNS5_IJlSB_lEEEaSK_NS4_8TiledMMAINS4_8MMA_AtomIJNS4_4SM904GMMA27MMA_64x256x32_S32S8S8_SS_TNEEEENS4_6LayoutINS5_IJSC_SB_SB_EEENS5_IJSB_NSA_ILi0EEEST_EEEEENS5_IJNS4_10UnderscoreESW_SW_EEEEENS4_23SM90_TMA_LOAD_MULTICASTENS4_14ComposedLayoutINS4_7SwizzleILi1ELi4ELi3EEENS4_18smem_ptr_flag_bitsILi8EEENSR_INS5_IJNSA_ILi8EEESI_EEENS5_IJSI_SB_EEEEEEEvNS4_8identityENS4_13SM90_TMA_LOADES19_vS1A_EENS_8epilogue10collective6detail29Sm90TmaWarpSpecializedAdapterINS1E_15DefaultEpilogueIaSK_SK_NS1D_6thread17LinearCombinationIaLi1EiiLNS1I_9ScaleType4KindE0ELNS_15FloatRoundStyleE2EaEENS1_15EpilogueDefaultEEEEEvvEEEEvNT_6ParamsE,"aw",@nobits
	.sectionflags	@""
	.align	16
	.zero		1024


//--------------------- .nv.shared.reserved.0     --------------------------
	.section	.nv.shared.reserved.0,"aw",@nobits
	.weak		__nv_reservedSMEM_offset_0_alias
	.size		__nv_reservedSMEM_offset_0_alias, 0, 0
	.other		__nv_reservedSMEM_offset_0_alias,@"STO_CUDA_RESERVED_SHARED STV_DEFAULT"
__nv_reservedSMEM_offset_0_alias:
	.zero		0


//--------------------- .nv.global                --------------------------
	.section	.nv.global,"aw",@nobits
.nv.global:
	.type		_ZN40_INTERNAL_80d8f02d_4_k_cu_faf4eda7_279154cute1_E,@object
	.size		_ZN40_INTERNAL_80d8f02d_4_k_cu_faf4eda7_279154cute1_E,(_ZN40_INTERNAL_80d8f02d_4_k_cu_faf4eda7_279154cuda3std3__45__cpo6cbeginE - _ZN40_INTERNAL_80d8f02d_4_k_cu_faf4eda7_279154cute1_E)
_ZN40_INTERNAL_80d8f02d_4_k_cu_faf4eda7_279154cute1_E:
	.zero		1
	.type		_ZN40_INTERNAL_80d8f02d_4_k_cu_faf4eda7_279154cuda3std3__45__cpo6cbeginE,@object
	.size		_ZN40_INTERNAL_80d8f02d_4_k_cu_faf4eda7_279154cuda3std3__45__cpo6cbeginE,(_ZN40_INTERNAL_80d8f02d_4_k_cu_faf4eda7_279154cuda3std3__48in_placeE - _ZN40_INTERNAL_80d8f02d_4_k_cu_faf4eda7_279154cuda3std3__45__cpo6cbeginE)
_ZN40_INTERNAL_80d8f02d_4_k_cu_faf4eda7_279154cuda3std3__45__cpo6cbeginE:
	.zero		1
	.type		_ZN40_INTERNAL_80d8f02d_4_k_cu_faf4eda7_279154cuda3std3__48in_placeE,@object
	.size		_ZN40_INTERNAL_80d8f02d_4_k_cu_faf4eda7_279154cuda3std3__48in_placeE,(_ZN40_INTERNAL_80d8f02d_4_k_cu_faf4eda7_279154cuda3std6ranges3__45__cpo9iter_moveE - _ZN40_INTERNAL_80d8f02d_4_k_cu_faf4eda7_279154cuda3std3__48in_placeE)
_ZN40_INTERNAL_80d8f02d_4_k_cu_faf4eda7_279154cuda3std3__48in_placeE:
	.zero		1
	.type		_ZN40_INTERNAL_80d8f02d_4_k_cu_faf4eda7_279154cuda3std6ranges3__45__cpo9iter_moveE,@object
	.size		_ZN40_INTERNAL_80d8f02d_4_k_cu_faf4eda7_279154cuda3std6ranges3__45__cpo9iter_moveE,(_ZN40_INTERNAL_80d8f02d_4_k_cu_faf4eda7_279154cuda3std3__45__cpo5beginE - _ZN40_INTERNAL_80d8f02d_4_k_cu_faf4eda7_279154cuda3std6ranges3__45__cpo9iter_moveE)
_ZN40_INTERNAL_80d8f02d_4_k_cu_faf4eda7_279154cuda3std6ranges3__45__cpo9iter_moveE:
	.zero		1
	.type		_ZN40_INTERNAL_80d8f02d_4_k_cu_faf4eda7_279154cuda3std3__45__cpo5beginE,@object
	.size		_ZN40_INTERNAL_80d8f02d_4_k_cu_faf4eda7_279154cuda3std3__45__cpo5beginE,(_ZN40_INTERNAL_80d8f02d_4_k_cu_faf4eda7_279154cuda3std3__442_GLOBAL__N__80d8f02d_4_k_cu_faf4eda7_279156ignoreE - _ZN40_INTERNAL_80d8f02d_4_k_cu_faf4eda7_279154cuda3std3__45__cpo5beginE)
_ZN40_INTERNAL_80d8f02d_4_k_cu_faf4eda7_279154cuda3std3__45__cpo5beginE:
	.zero		1
	.type		_ZN40_INTERNAL_80d8f02d_4_k_cu_faf4eda7_279154cuda3std3__442_GLOBAL__N__80d8f02d_4_k_cu_faf4eda7_279156ignoreE,@object
	.size		_ZN40_INTERNAL_80d8f02d_4_k_cu_faf4eda7_279154cuda3std3__442_GLOBAL__N__80d8f02d_4_k_cu_faf4eda7_279156ignoreE,(_ZN40_INTERNAL_80d8f02d_4_k_cu_faf4eda7_279154cute7productE - _ZN40_INTERNAL_80d8f02d_4_k_cu_faf4eda7_279154cuda3std3__442_GLOBAL__N__80d8f02d_4_k_cu_faf4eda7_279156ignoreE)
_ZN40_INTERNAL_80d8f02d_4_k_cu_faf4eda7_279154cuda3std3__442_GLOBAL__N__80d8f02d_4_k_cu_faf4eda7_279156ignoreE:
	.zero		1
	.type		_ZN40_INTERNAL_80d8f02d_4_k_cu_faf4eda7_279154cute7productE,@object
	.size		_ZN40_INTERNAL_80d8f02d_4_k_cu_faf4eda7_279154cute7productE,(_ZN40_INTERNAL_80d8f02d_4_k_cu_faf4eda7_279154cuda3std3__45__cpo3endE - _ZN40_INTERNAL_80d8f02d_4_k_cu_faf4eda7_279154cute7productE)
_ZN40_INTERNAL_80d8f02d_4_k_cu_faf4eda7_279154cute7productE:
	.zero		1
	.type		_ZN40_INTERNAL_80d8f02d_4_k_cu_faf4eda7_279154cuda3std3__45__cpo3endE,@object
	.size		_ZN40_INTERNAL_80d8f02d_4_k_cu_faf4eda7_279154cuda3std3__45__cpo3endE,(_ZN40_INTERNAL_80d8f02d_4_k_cu_faf4eda7_279154cuda3std3__419piecewise_constructE - _ZN40_INTERNAL_80d8f02d_4_k_cu_faf4eda7_279154cuda3std3__45__cpo3endE)
_ZN40_INTERNAL_80d8f02d_4_k_cu_faf4eda7_279154cuda3std3__45__cpo3endE:
	.zero		1
	.type		_ZN40_INTERNAL_80d8f02d_4_k_cu_faf4eda7_279154cuda3std3__419piecewise_constructE,@object
	.size		_ZN40_INTERNAL_80d8f02d_4_k_cu_faf4eda7_279154cuda3std3__419piecewise_constructE,(_ZN40_INTERNAL_80d8f02d_4_k_cu_faf4eda7_279154cuda3std3__45__cpo4cendE - _ZN40_INTERNAL_80d8f02d_4_k_cu_faf4eda7_279154cuda3std3__419piecewise_constructE)
_ZN40_INTERNAL_80d8f02d_4_k_cu_faf4eda7_279154cuda3std3__419piecewise_constructE:
	.zero		1
	.type		_ZN40_INTERNAL_80d8f02d_4_k_cu_faf4eda7_279154cuda3std3__45__cpo4cendE,@object
	.size		_ZN40_INTERNAL_80d8f02d_4_k_cu_faf4eda7_279154cuda3std3__45__cpo4cendE,(_ZN40_INTERNAL_80d8f02d_4_k_cu_faf4eda7_279154cuda3std6ranges3__45__cpo4swapE - _ZN40_INTERNAL_80d8f02d_4_k_cu_faf4eda7_279154cuda3std3__45__cpo4cendE)
_ZN40_INTERNAL_80d8f02d_4_k_cu_faf4eda7_279154cuda3std3__45__cpo4cendE:
	.zero		1
	.type		_ZN40_INTERNAL_80d8f02d_4_k_cu_faf4eda7_279154cuda3std6ranges3__45__cpo4swapE,@object
	.size		_ZN40_INTERNAL_80d8f02d_4_k_cu_faf4eda7_279154cuda3std6ranges3__45__cpo4swapE,(.L_8 - _ZN40_INTERNAL_80d8f02d_4_k_cu_faf4eda7_279154cuda3std6ranges3__45__cpo4swapE)
_ZN40_INTERNAL_80d8f02d_4_k_cu_faf4eda7_279154cuda3std6ranges3__45__cpo4swapE:
	.zero		1
.L_8:


//--------------------- .nv.constant0._ZN7cutlass13device_kernelINS_4gemm6kernel13GemmUniversalIN4cute5tupleIJiiiiEEENS1_10collective13CollectiveMmaINS1_34MainloopSm90TmaGmmaWarpSpecializedILi18ENS5_IJNS4_1CILi1EEENSA_ILi2EEESB_EEENS1_35KernelTmaWarpSpecializedCooperativeEEENS5_IJNSA_ILi128EEENSA_ILi256EEENSA_ILi32EEEEEEaNS5_IJlSB_lEEEaSK_NS4_8TiledMMAINS4_8MMA_AtomIJNS4_4SM904GMMA27MMA_64x256x32_S32S8S8_SS_TNEEEENS4_6LayoutINS5_IJSC_SB_SB_EEENS5_IJSB_NSA_ILi0EEEST_EEEEENS5_IJNS4_10UnderscoreESW_SW_EEEEENS4_23SM90_TMA_LOAD_MULTICASTENS4_14ComposedLayoutINS4_7SwizzleILi1ELi4ELi3EEENS4_18smem_ptr_flag_bitsILi8EEENSR_INS5_IJNSA_ILi8EEESI_EEENS5_IJSI_SB_EEEEEEEvNS4_8identityENS4_13SM90_TMA_LOADES19_vS1A_EENS_8epilogue10collective6detail29Sm90TmaWarpSpecializedAdapterINS1E_15DefaultEpilogueIaSK_SK_NS1D_6thread17LinearCombinationIaLi1EiiLNS1I_9ScaleType4KindE0ELNS_15FloatRoundStyleE2EaEENS1_15EpilogueDefaultEEEEEvvEEEEvNT_6ParamsE --------------------------
	.section	.nv.constant0._ZN7cutlass13device_kernelINS_4gemm6kernel13GemmUniversalIN4cute5tupleIJiiiiEEENS1_10collective13CollectiveMmaINS1_34MainloopSm90TmaGmmaWarpSpecializedILi18ENS5_IJNS4_1CILi1EEENSA_ILi2EEESB_EEENS1_35KernelTmaWarpSpecializedCooperativeEEENS5_IJNSA_ILi128EEENSA_ILi256EEENSA_ILi32EEEEEEaNS5_IJlSB_lEEEaSK_NS4_8TiledMMAINS4_8MMA_AtomIJNS4_4SM904GMMA27MMA_64x256x32_S32S8S8_SS_TNEEEENS4_6LayoutINS5_IJSC_SB_SB_EEENS5_IJSB_NSA_ILi0EEEST_EEEEENS5_IJNS4_10UnderscoreESW_SW_EEEEENS4_23SM90_TMA_LOAD_MULTICASTENS4_14ComposedLayoutINS4_7SwizzleILi1ELi4ELi3EEENS4_18smem_ptr_flag_bitsILi8EEENSR_INS5_IJNSA_ILi8EEESI_EEENS5_IJSI_SB_EEEEEEEvNS4_8identityENS4_13SM90_TMA_LOADES19_vS1A_EENS_8epilogue10collective6detail29Sm90TmaWarpSpecializedAdapterINS1E_15DefaultEpilogueIaSK_SK_NS1D_6thread17LinearCombinationIaLi1EiiLNS1I_9ScaleType4KindE0ELNS_15FloatRoundStyleE2EaEENS1_15EpilogueDefaultEEEEEvvEEEEvNT_6ParamsE,"a",@progbits
	.sectionflags	@""
	.align	4
.nv.constant0._ZN7cutlass13device_kernelINS_4gemm6kernel13GemmUniversalIN4cute5tupleIJiiiiEEENS1_10collective13CollectiveMmaINS1_34MainloopSm90TmaGmmaWarpSpecializedILi18ENS5_IJNS4_1CILi1EEENSA_ILi2EEESB_EEENS1_35KernelTmaWarpSpecializedCooperativeEEENS5_IJNSA_ILi128EEENSA_ILi256EEENSA_ILi32EEEEEEaNS5_IJlSB_lEEEaSK_NS4_8TiledMMAINS4_8MMA_AtomIJNS4_4SM904GMMA27MMA_64x256x32_S32S8S8_SS_TNEEEENS4_6LayoutINS5_IJSC_SB_SB_EEENS5_IJSB_NSA_ILi0EEEST_EEEEENS5_IJNS4_10UnderscoreESW_SW_EEEEENS4_23SM90_TMA_LOAD_MULTICASTENS4_14ComposedLayoutINS4_7SwizzleILi1ELi4ELi3EEENS4_18smem_ptr_flag_bitsILi8EEENSR_INS5_IJNSA_ILi8EEESI_EEENS5_IJSI_SB_EEEEEEEvNS4_8identityENS4_13SM90_TMA_LOADES19_vS1A_EENS_8epilogue10collective6detail29Sm90TmaWarpSpecializedAdapterINS1E_15DefaultEpilogueIaSK_SK_NS1D_6thread17LinearCombinationIaLi1EiiLNS1I_9ScaleType4KindE0ELNS_15FloatRoundStyleE2EaEENS1_15EpilogueDefaultEEEEEvvEEEEvNT_6ParamsE:
	.zero		1664


//--------------------- SYMBOLS --------------------------

	.type		.nv.reservedSmem.offset0,@object
	.size		.nv.reservedSmem.offset0,0x4
	.type		__assertfail,@function
